	.target	sm_90a

	.elftype	@"ET_EXEC"


//--------------------- .note.nv.tkinfo           --------------------------
	.section	.note.nv.tkinfo,"",@"SHT_NOTE"
	.sectionflags	@"SHF_NOTE_NV_TKINFO"
	.tkinfo
        /*0018*/ 	.word	0x00000002
        /*0030*/ 	.string	""
        /*0030*/ 	.string	"ptxas"
        /*0030*/ 	.string	"Cuda compilation tools, release 13.0, V13.0.88"
        /*0030*/ 	.string	"Build cuda_13.0.r13.0/compiler.36424714_0"
        /*0030*/ 	.string	"-arch sm_90a -m 64 "



//--------------------- .note.nv.cuinfo           --------------------------
	.section	.note.nv.cuinfo,"",@"SHT_NOTE"
	.sectionflags	@"SHF_NOTE_NV_CUINFO"
        /*0018*/ 	.short	0x0002
        /*001a*/ 	.short	0x005a
        /*001c*/ 	.short	0x0082
	.zero		2


//--------------------- .nv.info                  --------------------------
	.section	.nv.info,"",@"SHT_CUDA_INFO"
	.align	4


	//----- nvinfo : EIATTR_REGCOUNT
	.align		4
        /*0000*/ 	.byte	0x04, 0x2f
        /*0002*/ 	.short	(.L_18 - .L_17)
	.align		4
.L_17:
        /*0004*/ 	.word	index@(_ZN7cutlass13device_kernelINS_4gemm6kernel13GemmUniversalIN4cute5tupleIJiiiiEEENS1_10collective13CollectiveMmaINS1_34MainloopSm90TmaGmmaWarpSpecializedILi6ENS5_IJNS4_1CILi1EEESB_SB_EEENS1_35KernelTmaWarpSpecializedCooperativeEEENS5_IJNSA_ILi128EEESF_NSA_ILi64EEEEEENS_10bfloat16_tENS5_IJlSB_lEEESI_SJ_NS4_8TiledMMAINS4_8MMA_AtomIJNS4_4SM904GMMA28MMA_64x128x16_F32BF16BF16_SSILNSN_5MajorE0ELSP_0ELNSN_7ScaleInE1ELSQ_1EEEEEENS4_6LayoutINS5_IJNSA_ILi2EEESB_SB_EEENS5_IJSB_NSA_ILi0EEESW_EEEEENS5_IJNS4_10UnderscoreESZ_SZ_EEEEENS4_13SM90_TMA_LOADENS4_14ComposedLayoutINS4_7SwizzleILi3ELi4ELi3EEENS4_18smem_ptr_flag_bitsILi16EEENST_INS5_IJNSA_ILi8EEESG_EEENS5_IJSG_SB_EEEEEEEvNS4_8identityES12_S1C_vS1D_EENS_8epilogue10collective18CollectiveEpilogueINS1F_22Sm90TmaWarpSpecializedILi4ELi2ELi16ELb1ELb0EEEJSH_NS5_IJSF_NSA_ILi32EEEEEESI_SJ_SI_SJ_NS1F_6fusion15FusionCallbacksIS1J_NS1M_23LinCombPerRowBiasEltActINS1F_6thread4ReLuESI_fSI_SI_fLi8ELNS_15FloatRoundStyleE2EEESH_S1L_JEEES12_NS13_INS14_ILi2ELi4ELi3EEES17_NST_INS5_IJS18_S1K_EEENS5_IJS1K_SB_EEEEEEENS4_17SM75_U32x4_LDSM_NENS4_14SM90_TMA_STOREES1Y_NS4_17SM90_U32x4_STSM_NENS4_9Copy_AtomIJS21_NS_6half_tEEEEvEEEvvEEEEvNT_6ParamsE)
        /*0008*/ 	.word	0x000000a8


	//----- nvinfo : EIATTR_FRAME_SIZE
	.align		4
.L_18:
        /*000c*/ 	.byte	0x04, 0x11
        /*000e*/ 	.short	(.L_20 - .L_19)
	.align		4
.L_19:
        /*0010*/ 	.word	index@(_ZN7cutlass13device_kernelINS_4gemm6kernel13GemmUniversalIN4cute5tupleIJiiiiEEENS1_10collective13CollectiveMmaINS1_34MainloopSm90TmaGmmaWarpSpecializedILi6ENS5_IJNS4_1CILi1EEESB_SB_EEENS1_35KernelTmaWarpSpecializedCooperativeEEENS5_IJNSA_ILi128EEESF_NSA_ILi64EEEEEENS_10bfloat16_tENS5_IJlSB_lEEESI_SJ_NS4_8TiledMMAINS4_8MMA_AtomIJNS4_4SM904GMMA28MMA_64x128x16_F32BF16BF16_SSILNSN_5MajorE0ELSP_0ELNSN_7ScaleInE1ELSQ_1EEEEEENS4_6LayoutINS5_IJNSA_ILi2EEESB_SB_EEENS5_IJSB_NSA_ILi0EEESW_EEEEENS5_IJNS4_10UnderscoreESZ_SZ_EEEEENS4_13SM90_TMA_LOADENS4_14ComposedLayoutINS4_7SwizzleILi3ELi4ELi3EEENS4_18smem_ptr_flag_bitsILi16EEENST_INS5_IJNSA_ILi8EEESG_EEENS5_IJSG_SB_EEEEEEEvNS4_8identityES12_S1C_vS1D_EENS_8epilogue10collective18CollectiveEpilogueINS1F_22Sm90TmaWarpSpecializedILi4ELi2ELi16ELb1ELb0EEEJSH_NS5_IJSF_NSA_ILi32EEEEEESI_SJ_SI_SJ_NS1F_6fusion15FusionCallbacksIS1J_NS1M_23LinCombPerRowBiasEltActINS1F_6thread4ReLuESI_fSI_SI_fLi8ELNS_15FloatRoundStyleE2EEESH_S1L_JEEES12_NS13_INS14_ILi2ELi4ELi3EEES17_NST_INS5_IJS18_S1K_EEENS5_IJS1K_SB_EEEEEEENS4_17SM75_U32x4_LDSM_NENS4_14SM90_TMA_STOREES1Y_NS4_17SM90_U32x4_STSM_NENS4_9Copy_AtomIJS21_NS_6half_tEEEEvEEEvvEEEEvNT_6ParamsE)
        /*0014*/ 	.word	0x00000000


	//----- nvinfo : EIATTR_MIN_STACK_SIZE
	.align		4
.L_20:
        /*0018*/ 	.byte	0x04, 0x12
        /*001a*/ 	.short	(.L_22 - .L_21)
	.align		4
.L_21:
        /*001c*/ 	.word	index@(_ZN7cutlass13device_kernelINS_4gemm6kernel13GemmUniversalIN4cute5tupleIJiiiiEEENS1_10collective13CollectiveMmaINS1_34MainloopSm90TmaGmmaWarpSpecializedILi6ENS5_IJNS4_1CILi1EEESB_SB_EEENS1_35KernelTmaWarpSpecializedCooperativeEEENS5_IJNSA_ILi128EEESF_NSA_ILi64EEEEEENS_10bfloat16_tENS5_IJlSB_lEEESI_SJ_NS4_8TiledMMAINS4_8MMA_AtomIJNS4_4SM904GMMA28MMA_64x128x16_F32BF16BF16_SSILNSN_5MajorE0ELSP_0ELNSN_7ScaleInE1ELSQ_1EEEEEENS4_6LayoutINS5_IJNSA_ILi2EEESB_SB_EEENS5_IJSB_NSA_ILi0EEESW_EEEEENS5_IJNS4_10UnderscoreESZ_SZ_EEEEENS4_13SM90_TMA_LOADENS4_14ComposedLayoutINS4_7SwizzleILi3ELi4ELi3EEENS4_18smem_ptr_flag_bitsILi16EEENST_INS5_IJNSA_ILi8EEESG_EEENS5_IJSG_SB_EEEEEEEvNS4_8identityES12_S1C_vS1D_EENS_8epilogue10collective18CollectiveEpilogueINS1F_22Sm90TmaWarpSpecializedILi4ELi2ELi16ELb1ELb0EEEJSH_NS5_IJSF_NSA_ILi32EEEEEESI_SJ_SI_SJ_NS1F_6fusion15FusionCallbacksIS1J_NS1M_23LinCombPerRowBiasEltActINS1F_6thread4ReLuESI_fSI_SI_fLi8ELNS_15FloatRoundStyleE2EEESH_S1L_JEEES12_NS13_INS14_ILi2ELi4ELi3EEES17_NST_INS5_IJS18_S1K_EEENS5_IJS1K_SB_EEEEEEENS4_17SM75_U32x4_LDSM_NENS4_14SM90_TMA_STOREES1Y_NS4_17SM90_U32x4_STSM_NENS4_9Copy_AtomIJS21_NS_6half_tEEEEvEEEvvEEEEvNT_6ParamsE)
        /*0020*/ 	.word	0x00000000
.L_22:


//--------------------- .nv.compat                --------------------------
	.section	.nv.compat,"",@"SHT_CUDA_COMPAT_INFO"
	.align	4
        /*0000*/ 	.byte	0x02, 0x09, 0x01, 0x00, 0x02, 0x02, 0x04, 0x00, 0x02, 0x05, 0x05, 0x00, 0x03, 0x07, 0x01, 0x01
        /*0010*/ 	.byte	0x02, 0x03, 0x01, 0x00, 0x02, 0x06, 0x01, 0x00, 0x04, 0x0b, 0x08, 0x00, 0x00, 0x00, 0x00, 0x00
        /*0020*/ 	.byte	0x00, 0x00, 0x00, 0x00


//--------------------- .nv.info._ZN7cutlass13device_kernelINS_4gemm6kernel13GemmUniversalIN4cute5tupleIJiiiiEEENS1_10collective13CollectiveMmaINS1_34MainloopSm90TmaGmmaWarpSpecializedILi6ENS5_IJNS4_1CILi1EEESB_SB_EEENS1_35KernelTmaWarpSpecializedCooperativeEEENS5_IJNSA_ILi128EEESF_NSA_ILi64EEEEEENS_10bfloat16_tENS5_IJlSB_lEEESI_SJ_NS4_8TiledMMAINS4_8MMA_AtomIJNS4_4SM904GMMA28MMA_64x128x16_F32BF16BF16_SSILNSN_5MajorE0ELSP_0ELNSN_7ScaleInE1ELSQ_1EEEEEENS4_6LayoutINS5_IJNSA_ILi2EEESB_SB_EEENS5_IJSB_NSA_ILi0EEESW_EEEEENS5_IJNS4_10UnderscoreESZ_SZ_EEEEENS4_13SM90_TMA_LOADENS4_14ComposedLayoutINS4_7SwizzleILi3ELi4ELi3EEENS4_18smem_ptr_flag_bitsILi16EEENST_INS5_IJNSA_ILi8EEESG_EEENS5_IJSG_SB_EEEEEEEvNS4_8identityES12_S1C_vS1D_EENS_8epilogue10collective18CollectiveEpilogueINS1F_22Sm90TmaWarpSpecializedILi4ELi2ELi16ELb1ELb0EEEJSH_NS5_IJSF_NSA_ILi32EEEEEESI_SJ_SI_SJ_NS1F_6fusion15FusionCallbacksIS1J_NS1M_23LinCombPerRowBiasEltActINS1F_6thread4ReLuESI_fSI_SI_fLi8ELNS_15FloatRoundStyleE2EEESH_S1L_JEEES12_NS13_INS14_ILi2ELi4ELi3EEES17_NST_INS5_IJS18_S1K_EEENS5_IJS1K_SB_EEEEEEENS4_17SM75_U32x4_LDSM_NENS4_14SM90_TMA_STOREES1Y_NS4_17SM90_U32x4_STSM_NENS4_9Copy_AtomIJS21_NS_6half_tEEEEvEEEvvEEEEvNT_6ParamsE --------------------------
	.section	.nv.info._ZN7cutlass13device_kernelINS_4gemm6kernel13GemmUniversalIN4cute5tupleIJiiiiEEENS1_10collective13CollectiveMmaINS1_34MainloopSm90TmaGmmaWarpSpecializedILi6ENS5_IJNS4_1CILi1EEESB_SB_EEENS1_35KernelTmaWarpSpecializedCooperativeEEENS5_IJNSA_ILi128EEESF_NSA_ILi64EEEEEENS_10bfloat16_tENS5_IJlSB_lEEESI_SJ_NS4_8TiledMMAINS4_8MMA_AtomIJNS4_4SM904GMMA28MMA_64x128x16_F32BF16BF16_SSILNSN_5MajorE0ELSP_0ELNSN_7ScaleInE1ELSQ_1EEEEEENS4_6LayoutINS5_IJNSA_ILi2EEESB_SB_EEENS5_IJSB_NSA_ILi0EEESW_EEEEENS5_IJNS4_10UnderscoreESZ_SZ_EEEEENS4_13SM90_TMA_LOADENS4_14ComposedLayoutINS4_7SwizzleILi3ELi4ELi3EEENS4_18smem_ptr_flag_bitsILi16EEENST_INS5_IJNSA_ILi8EEESG_EEENS5_IJSG_SB_EEEEEEEvNS4_8identityES12_S1C_vS1D_EENS_8epilogue10collective18CollectiveEpilogueINS1F_22Sm90TmaWarpSpecializedILi4ELi2ELi16ELb1ELb0EEEJSH_NS5_IJSF_NSA_ILi32EEEEEESI_SJ_SI_SJ_NS1F_6fusion15FusionCallbacksIS1J_NS1M_23LinCombPerRowBiasEltActINS1F_6thread4ReLuESI_fSI_SI_fLi8ELNS_15FloatRoundStyleE2EEESH_S1L_JEEES12_NS13_INS14_ILi2ELi4ELi3EEES17_NST_INS5_IJS18_S1K_EEENS5_IJS1K_SB_EEEEEEENS4_17SM75_U32x4_LDSM_NENS4_14SM90_TMA_STOREES1Y_NS4_17SM90_U32x4_STSM_NENS4_9Copy_AtomIJS21_NS_6half_tEEEEvEEEvvEEEEvNT_6ParamsE,"",@"SHT_CUDA_INFO"
	.sectionflags	@""
	.align	4


	//----- nvinfo : EIATTR_CUDA_API_VERSION
	.align		4
        /*0000*/ 	.byte	0x04, 0x37
        /*0002*/ 	.short	(.L_24 - .L_23)
.L_23:
        /*0004*/ 	.word	0x00000082


	//----- nvinfo : EIATTR_KPARAM_INFO
	.align		4
.L_24:
        /*0008*/ 	.byte	0x04, 0x17
        /*000a*/ 	.short	(.L_26 - .L_25)
.L_25:
        /*000c*/ 	.word	0x00000000
        /*0010*/ 	.short	0x0000
        /*0012*/ 	.short	0x0070
        /*0014*/ 	.byte	0x00, 0xf0, 0x01, 0x1c


	//----- nvinfo : EIATTR_SPARSE_MMA_MASK
	.align		4
.L_26:
        /*0018*/ 	.byte	0x03, 0x50
        /*001a*/ 	.short	0x0000


	//----- nvinfo : EIATTR_MAXREG_COUNT
	.align		4
        /*001c*/ 	.byte	0x03, 0x1b
        /*001e*/ 	.short	0x00a8


	//----- nvinfo : EIATTR_NUM_BARRIERS
	.align		4
        /*0020*/ 	.byte	0x02, 0x4c
        /*0022*/ 	.byte	0x02
	.zero		1


	//----- nvinfo : EIATTR_EXTERNS
	.align		4
        /*0024*/ 	.byte	0x04, 0x0f
        /*0026*/ 	.short	(.L_28 - .L_27)


	//   ....[0]....
	.align		4
.L_27:
        /*0028*/ 	.word	index@(__assertfail)


	//----- nvinfo : EIATTR_MERCURY_ISA_VERSION
	.align		4
.L_28:
        /*002c*/ 	.byte	0x03, 0x5f
        /*002e*/ 	.short	0x0101


	//----- nvinfo : EIATTR_INT_WARP_WIDE_INSTR_OFFSETS
	.align		4
        /*0030*/ 	.byte	0x04, 0x31
        /*0032*/ 	.short	(.L_30 - .L_29)


	//   ....[0]....
.L_29:
        /*0034*/ 	.word	0x00000900


	//   ....[1]....
        /*0038*/ 	.word	0x00000910


	//   ....[2]....
        /*003c*/ 	.word	0x00000990


	//----- nvinfo : EIATTR_COOP_GROUP_MASK_REGIDS
	.align		4
.L_30:
        /*0040*/ 	.byte	0x04, 0x29
        /*0042*/ 	.short	(.L_32 - .L_31)


	//   ....[0]....
.L_31:
        /*0044*/ 	.word	0xffffffff


	//   ....[1]....
        /*0048*/ 	.word	0xffffffff


	//   ....[2]....
        /*004c*/ 	.word	0xffffffff


	//   ....[3]....
        /*0050*/ 	.word	0xffffffff


	//   ....[4]....
        /*0054*/ 	.word	0xffffffff


	//   ....[5]....
        /*0058*/ 	.word	0xffffffff


	//----- nvinfo : EIATTR_COOP_GROUP_INSTR_OFFSETS
	.align		4
.L_32:
        /*005c*/ 	.byte	0x04, 0x28
        /*005e*/ 	.short	(.L_34 - .L_33)


	//   ....[0]....
.L_33:
        /*0060*/ 	.word	0x00000070


	//   ....[1]....
        /*0064*/ 	.word	0x00000080


	//   ....[2]....
        /*0068*/ 	.word	0x00000440


	//   ....[3]....
        /*006c*/ 	.word	0x00000610


	//   ....[4]....
        /*0070*/ 	.word	0x000007c0


	//   ....[5]....
        /*0074*/ 	.word	0x00001600


	//----- nvinfo : EIATTR_REG_RECONFIG
	.align		4
.L_34:
        /*0078*/ 	.byte	0x01, 0x54
	.zero		2


	//----- nvinfo : EIATTR_SYSCALL_OFFSETS
	.align		4
        /*007c*/ 	.byte	0x04, 0x46
        /*007e*/ 	.short	(.L_36 - .L_35)


	//   ....[0]....
.L_35:
        /*0080*/ 	.word	0x000017d0


	//   ....[1]....
        /*0084*/ 	.word	0x00002290


	//   ....[2]....
        /*0088*/ 	.word	0x00002380


	//----- nvinfo : EIATTR_MBARRIER_INSTR_OFFSETS
	.align		4
.L_36:
        /*008c*/ 	.byte	0x04, 0x39
        /*008e*/ 	.short	(.L_38 - .L_37)


	//   ....[0]....
.L_37:
        /*0090*/ 	.word	0x00000540
        /*0094*/ 	.word	0x000000ff
        /*0098*/ 	.word	0x00000000
        /*009c*/ 	.short	0x0100
        /*009e*/ 	.byte	0x08
	.zero		1


	//   ....[1]....
        /*00a0*/ 	.word	0x00000550
        /*00a4*/ 	.word	0x000000ff
        /*00a8*/ 	.word	0x00000030
        /*00ac*/ 	.short	0x0100
        /*00ae*/ 	.byte	0x08
	.zero		1


	//   ....[2]....
        /*00b0*/ 	.word	0x00000560
        /*00b4*/ 	.word	0x000000ff
        /*00b8*/ 	.word	0x00000008
        /*00bc*/ 	.short	0x0100
        /*00be*/ 	.byte	0x08
	.zero		1


	//   ....[3]....
        /*00c0*/ 	.word	0x00000570
        /*00c4*/ 	.word	0x000000ff
        /*00c8*/ 	.word	0x00000038
        /*00cc*/ 	.short	0x0100
        /*00ce*/ 	.byte	0x08
	.zero		1


	//   ....[4]....
        /*00d0*/ 	.word	0x00000580
        /*00d4*/ 	.word	0x000000ff
        /*00d8*/ 	.word	0x00000010
        /*00dc*/ 	.short	0x0100
        /*00de*/ 	.byte	0x08
	.zero		1


	//   ....[5]....
        /*00e0*/ 	.word	0x00000590
        /*00e4*/ 	.word	0x000000ff
        /*00e8*/ 	.word	0x00000040
        /*00ec*/ 	.short	0x0100
        /*00ee*/ 	.byte	0x08
	.zero		1


	//   ....[6]....
        /*00f0*/ 	.word	0x000005a0
        /*00f4*/ 	.word	0x000000ff
        /*00f8*/ 	.word	0x00000018
        /*00fc*/ 	.short	0x0100
        /*00fe*/ 	.byte	0x08
	.zero		1


	//   ....[7]....
        /*0100*/ 	.word	0x000005b0
        /*0104*/ 	.word	0x000000ff
        /*0108*/ 	.word	0x00000048
        /*010c*/ 	.short	0x0100
        /*010e*/ 	.byte	0x08
	.zero		1


	//   ....[8]....
        /*0110*/ 	.word	0x000005c0
        /*0114*/ 	.word	0x000000ff
        /*0118*/ 	.word	0x00000020
        /*011c*/ 	.short	0x0100
        /*011e*/ 	.byte	0x08
	.zero		1


	//   ....[9]....
        /*0120*/ 	.word	0x000005d0
        /*0124*/ 	.word	0x000000ff
        /*0128*/ 	.word	0x00000050
        /*012c*/ 	.short	0x0100
        /*012e*/ 	.byte	0x08
	.zero		1


	//   ....[10]....
        /*0130*/ 	.word	0x000005e0
        /*0134*/ 	.word	0x000000ff
        /*0138*/ 	.word	0x00000028
        /*013c*/ 	.short	0x0100
        /*013e*/ 	.byte	0x08
	.zero		1


	//   ....[11]....
        /*0140*/ 	.word	0x000005f0
        /*0144*/ 	.word	0x000000ff
        /*0148*/ 	.word	0x00000058
        /*014c*/ 	.short	0x0100
        /*014e*/ 	.byte	0x08
	.zero		1


	//   ....[12]....
        /*0150*/ 	.word	0x00000730
        /*0154*/ 	.word	0x000000ff
        /*0158*/ 	.word	0x00000060
        /*015c*/ 	.short	0x0100
        /*015e*/ 	.byte	0x08
	.zero		1


	//   ....[13]....
        /*0160*/ 	.word	0x00000740
        /*0164*/ 	.word	0x000000ff
        /*0168*/ 	.word	0x00000080
        /*016c*/ 	.short	0x0100
        /*016e*/ 	.byte	0x08
	.zero		1


	//   ....[14]....
        /*0170*/ 	.word	0x00000750
        /*0174*/ 	.word	0x000000ff
        /*0178*/ 	.word	0x00000068
        /*017c*/ 	.short	0x0100
        /*017e*/ 	.byte	0x08
	.zero		1


	//   ....[15]....
        /*0180*/ 	.word	0x00000760
        /*0184*/ 	.word	0x000000ff
        /*0188*/ 	.word	0x00000088
        /*018c*/ 	.short	0x0100
        /*018e*/ 	.byte	0x08
	.zero		1


	//   ....[16]....
        /*0190*/ 	.word	0x00000770
        /*0194*/ 	.word	0x000000ff
        /*0198*/ 	.word	0x00000070
        /*019c*/ 	.short	0x0100
        /*019e*/ 	.byte	0x08
	.zero		1


	//   ....[17]....
        /*01a0*/ 	.word	0x00000780
        /*01a4*/ 	.word	0x000000ff
        /*01a8*/ 	.word	0x00000090
        /*01ac*/ 	.short	0x0100
        /*01ae*/ 	.byte	0x08
	.zero		1


	//   ....[18]....
        /*01b0*/ 	.word	0x00000790
        /*01b4*/ 	.word	0x000000ff
        /*01b8*/ 	.word	0x00000078
        /*01bc*/ 	.short	0x0100
        /*01be*/ 	.byte	0x08
	.zero		1


	//   ....[19]....
        /*01c0*/ 	.word	0x000007a0
        /*01c4*/ 	.word	0x000000ff
        /*01c8*/ 	.word	0x00000098
        /*01cc*/ 	.short	0x0100
        /*01ce*/ 	.byte	0x08
	.zero		1


	//   ....[20]....
        /*01d0*/ 	.word	0x00000a30
        /*01d4*/ 	.word	0x000000ff
        /*01d8*/ 	.word	0x000000a0
        /*01dc*/ 	.short	0x0100
        /*01de*/ 	.byte	0x08
	.zero		1


	//   ....[21]....
        /*01e0*/ 	.word	0x00000a90
        /*01e4*/ 	.word	0x000000ff
        /*01e8*/ 	.word	0x000000a8
        /*01ec*/ 	.short	0x0100
        /*01ee*/ 	.byte	0x08
	.zero		1


	//   ....[22]....
        /*01f0*/ 	.word	0x00001850
        /*01f4*/ 	.word	0x00000003
        /*01f8*/ 	.word	0x00000000
        /*01fc*/ 	.short	0x010a
        /*01fe*/ 	.byte	0x3f
	.zero		1


	//   ....[23]....
        /*0200*/ 	.word	0x00001890
        /*0204*/ 	.word	0x00000003
        /*0208*/ 	.word	0x00000000
        /*020c*/ 	.short	0x010a
        /*020e*/ 	.byte	0x3f
	.zero		1


	//   ....[24]....
        /*0210*/ 	.word	0x00001bf0
        /*0214*/ 	.word	0x000000ff
        /*0218*/ 	.word	0x00000000
        /*021c*/ 	.short	0x010a
        /*021e*/ 	.byte	0x04
	.zero		1


	//   ....[25]....
        /*0220*/ 	.word	0x00001c30
        /*0224*/ 	.word	0x000000ff
        /*0228*/ 	.word	0x00000000
        /*022c*/ 	.short	0x010a
        /*022e*/ 	.byte	0x04
	.zero		1


	//   ....[26]....
        /*0230*/ 	.word	0x00001e90
        /*0234*/ 	.word	0x000000ff
        /*0238*/ 	.word	0x00000000
        /*023c*/ 	.short	0x0101
        /*023e*/ 	.byte	0x04
	.zero		1


	//   ....[27]....
        /*0240*/ 	.word	0x00002060
        /*0244*/ 	.word	0x000000ff
        /*0248*/ 	.word	0x00000000
        /*024c*/ 	.short	0x0101
        /*024e*/ 	.byte	0x06
	.zero		1


	//   ....[28]....
        /*0250*/ 	.word	0x00002c60
        /*0254*/ 	.word	0x000000ff
        /*0258*/ 	.word	0x00000060
        /*025c*/ 	.short	0x010a
        /*025e*/ 	.byte	0x33
	.zero		1


	//   ....[29]....
        /*0260*/ 	.word	0x000033d0
        /*0264*/ 	.word	0x000000ff
        /*0268*/ 	.word	0x00000000
        /*026c*/ 	.short	0x0101
        /*026e*/ 	.byte	0x04
	.zero		1


	//   ....[30]....
        /*0270*/ 	.word	0x000034a0
        /*0274*/ 	.word	0x00000004
        /*0278*/ 	.word	0x00000060
        /*027c*/ 	.short	0x010a
        /*027e*/ 	.byte	0x3f
	.zero		1


	//   ....[31]....
        /*0280*/ 	.word	0x00003bc0
        /*0284*/ 	.word	0x000000ff
        /*0288*/ 	.word	0x00000000
        /*028c*/ 	.short	0x0101
        /*028e*/ 	.byte	0x04
	.zero		1


	//   ....[32]....
        /*0290*/ 	.word	0x00003cb0
        /*0294*/ 	.word	0x00000004
        /*0298*/ 	.word	0x00000060
        /*029c*/ 	.short	0x010a
        /*029e*/ 	.byte	0x3f
	.zero		1


	//   ....[33]....
        /*02a0*/ 	.word	0x00004400
        /*02a4*/ 	.word	0x000000ff
        /*02a8*/ 	.word	0x00000000
        /*02ac*/ 	.short	0x0101
        /*02ae*/ 	.byte	0x04
	.zero		1


	//   ....[34]....
        /*02b0*/ 	.word	0x000044d0
        /*02b4*/ 	.word	0x00000005
        /*02b8*/ 	.word	0x00000060
        /*02bc*/ 	.short	0x010a
        /*02be*/ 	.byte	0x3f
	.zero		1


	//   ....[35]....
        /*02c0*/ 	.word	0x00004be0
        /*02c4*/ 	.word	0x000000ff
        /*02c8*/ 	.word	0x00000000
        /*02cc*/ 	.short	0x0101
        /*02ce*/ 	.byte	0x04
	.zero		1


	//   ....[36]....
        /*02d0*/ 	.word	0x00005540
        /*02d4*/ 	.word	0x000000ff
        /*02d8*/ 	.word	0x00000000
        /*02dc*/ 	.short	0x0101
        /*02de*/ 	.byte	0x04
	.zero		1


	//   ....[37]....
        /*02e0*/ 	.word	0x00005c20
        /*02e4*/ 	.word	0x000000ff
        /*02e8*/ 	.word	0x000000a8
        /*02ec*/ 	.short	0x010a
        /*02ee*/ 	.byte	0x04
	.zero		1


	//   ....[38]....
        /*02f0*/ 	.word	0x00006030
        /*02f4*/ 	.word	0x000000ff
        /*02f8*/ 	.word	0x00000080
        /*02fc*/ 	.short	0x010a
        /*02fe*/ 	.byte	0x05
	.zero		1


	//   ....[39]....
        /*0300*/ 	.word	0x00006120
        /*0304*/ 	.word	0x000000ff
        /*0308*/ 	.word	0x00000060
        /*030c*/ 	.short	0x010b
        /*030e*/ 	.byte	0x05
	.zero		1


	//   ....[40]....
        /*0310*/ 	.word	0x00006180
        /*0314*/ 	.word	0x000000ff
        /*0318*/ 	.word	0x00000000
        /*031c*/ 	.short	0x0101
        /*031e*/ 	.byte	0x04
	.zero		1


	//   ....[41]....
        /*0320*/ 	.word	0x000061b0
        /*0324*/ 	.word	0x000000ff
        /*0328*/ 	.word	0x00000088
        /*032c*/ 	.short	0x010a
        /*032e*/ 	.byte	0x05
	.zero		1


	//   ....[42]....
        /*0330*/ 	.word	0x000062c0
        /*0334*/ 	.word	0x000000ff
        /*0338*/ 	.word	0x00000068
        /*033c*/ 	.short	0x010b
        /*033e*/ 	.byte	0x05
	.zero		1


	//   ....[43]....
        /*0340*/ 	.word	0x00006320
        /*0344*/ 	.word	0x000000ff
        /*0348*/ 	.word	0x00000000
        /*034c*/ 	.short	0x0101
        /*034e*/ 	.byte	0x04
	.zero		1


	//   ....[44]....
        /*0350*/ 	.word	0x00006350
        /*0354*/ 	.word	0x000000ff
        /*0358*/ 	.word	0x00000090
        /*035c*/ 	.short	0x010a
        /*035e*/ 	.byte	0x05
	.zero		1


	//   ....[45]....
        /*0360*/ 	.word	0x00006460
        /*0364*/ 	.word	0x000000ff
        /*0368*/ 	.word	0x00000070
        /*036c*/ 	.short	0x010b
        /*036e*/ 	.byte	0x05
	.zero		1


	//   ....[46]....
        /*0370*/ 	.word	0x000064c0
        /*0374*/ 	.word	0x000000ff
        /*0378*/ 	.word	0x00000000
        /*037c*/ 	.short	0x0101
        /*037e*/ 	.byte	0x04
	.zero		1


	//   ....[47]....
        /*0380*/ 	.word	0x000064f0
        /*0384*/ 	.word	0x000000ff
        /*0388*/ 	.word	0x00000098
        /*038c*/ 	.short	0x010a
        /*038e*/ 	.byte	0x05
	.zero		1


	//   ....[48]....
        /*0390*/ 	.word	0x00006600
        /*0394*/ 	.word	0x000000ff
        /*0398*/ 	.word	0x00000078
        /*039c*/ 	.short	0x010b
        /*039e*/ 	.byte	0x05
	.zero		1


	//   ....[49]....
        /*03a0*/ 	.word	0x000066f0
        /*03a4*/ 	.word	0x000000ff
        /*03a8*/ 	.word	0x00000000
        /*03ac*/ 	.short	0x0101
        /*03ae*/ 	.byte	0x04
	.zero		1


	//   ....[50]....
        /*03b0*/ 	.word	0x00006d30
        /*03b4*/ 	.word	0x00000003
        /*03b8*/ 	.word	0x00000080
        /*03bc*/ 	.short	0x010a
        /*03be*/ 	.byte	0x3f
	.zero		1


	//   ....[51]....
        /*03c0*/ 	.word	0x00006d70
        /*03c4*/ 	.word	0x00000003
        /*03c8*/ 	.word	0x00000088
        /*03cc*/ 	.short	0x010a
        /*03ce*/ 	.byte	0x3f
	.zero		1


	//   ....[52]....
        /*03d0*/ 	.word	0x00006db0
        /*03d4*/ 	.word	0x00000003
        /*03d8*/ 	.word	0x00000090
        /*03dc*/ 	.short	0x010a
        /*03de*/ 	.byte	0x3f
	.zero		1


	//   ....[53]....
        /*03e0*/ 	.word	0x00006e00
        /*03e4*/ 	.word	0x00000003
        /*03e8*/ 	.word	0x00000098
        /*03ec*/ 	.short	0x010a
        /*03ee*/ 	.byte	0x3f
	.zero		1


	//   ....[54]....
        /*03f0*/ 	.word	0x00007130
        /*03f4*/ 	.word	0x0000000f
        /*03f8*/ 	.word	0x00000030
        /*03fc*/ 	.short	0x010a
        /*03fe*/ 	.byte	0x3f
	.zero		1


	//   ....[55]....
        /*0400*/ 	.word	0x00007480
        /*0404*/ 	.word	0x00000006
        /*0408*/ 	.word	0x000000a8
        /*040c*/ 	.short	0x0101
        /*040e*/ 	.byte	0x3f
	.zero		1


	//   ....[56]....
        /*0410*/ 	.word	0x00007bc0
        /*0414*/ 	.word	0x00000007
        /*0418*/ 	.word	0x00000000
        /*041c*/ 	.short	0x010a
        /*041e*/ 	.byte	0x3f
	.zero		1


	//   ....[57]....
        /*0420*/ 	.word	0x00007c40
        /*0424*/ 	.word	0x00000009
        /*0428*/ 	.word	0x00000000
        /*042c*/ 	.short	0x010a
        /*042e*/ 	.byte	0x3f
	.zero		1


	//   ....[58]....
        /*0430*/ 	.word	0x00007cd0
        /*0434*/ 	.word	0x00000006
        /*0438*/ 	.word	0x00000000
        /*043c*/ 	.short	0x010a
        /*043e*/ 	.byte	0x3f
	.zero		1


	//   ....[59]....
        /*0440*/ 	.word	0x00007d60
        /*0444*/ 	.word	0x00000009
        /*0448*/ 	.word	0x00000000
        /*044c*/ 	.short	0x010a
        /*044e*/ 	.byte	0x3f
	.zero		1


	//   ....[60]....
        /*0450*/ 	.word	0x00007df0
        /*0454*/ 	.word	0x00000006
        /*0458*/ 	.word	0x00000000
        /*045c*/ 	.short	0x010a
        /*045e*/ 	.byte	0x3f
	.zero		1


	//   ....[61]....
        /*0460*/ 	.word	0x00007e80
        /*0464*/ 	.word	0x00000003
        /*0468*/ 	.word	0x00000000
        /*046c*/ 	.short	0x010a
        /*046e*/ 	.byte	0x3f
	.zero		1


	//   ....[62]....
        /*0470*/ 	.word	0x00007ee0
        /*0474*/ 	.word	0x00000003
        /*0478*/ 	.word	0x00000000
        /*047c*/ 	.short	0x010a
        /*047e*/ 	.byte	0x3f
	.zero		1


	//   ....[63]....
        /*0480*/ 	.word	0x00007f40
        /*0484*/ 	.word	0x00000004
        /*0488*/ 	.word	0x00000000
        /*048c*/ 	.short	0x010a
        /*048e*/ 	.byte	0x3f
	.zero		1


	//   ....[64]....
        /*0490*/ 	.word	0x00007fa0
        /*0494*/ 	.word	0x00000004
        /*0498*/ 	.word	0x00000060
        /*049c*/ 	.short	0x010a
        /*049e*/ 	.byte	0x3f
	.zero		1


	//   ....[65]....
        /*04a0*/ 	.word	0x00007ff0
        /*04a4*/ 	.word	0x00000004
        /*04a8*/ 	.word	0x00000060
        /*04ac*/ 	.short	0x010a
        /*04ae*/ 	.byte	0x3f
	.zero		1


	//   ....[66]....
        /*04b0*/ 	.word	0x00008040
        /*04b4*/ 	.word	0x00000004
        /*04b8*/ 	.word	0x00000060
        /*04bc*/ 	.short	0x010a
        /*04be*/ 	.byte	0x3f
	.zero		1


	//   ....[67]....
        /*04c0*/ 	.word	0x00008090
        /*04c4*/ 	.word	0x00000005
        /*04c8*/ 	.word	0x00000060
        /*04cc*/ 	.short	0x010a
        /*04ce*/ 	.byte	0x3f
	.zero		1


	//   ....[68]....
        /*04d0*/ 	.word	0x000080f0
        /*04d4*/ 	.word	0x00000003
        /*04d8*/ 	.word	0x000000a8
        /*04dc*/ 	.short	0x010a
        /*04de*/ 	.byte	0x3f
	.zero		1


	//   ....[69]....
        /*04e0*/ 	.word	0x00008150
        /*04e4*/ 	.word	0x00000005
        /*04e8*/ 	.word	0x00000080
        /*04ec*/ 	.short	0x010a
        /*04ee*/ 	.byte	0x3f
	.zero		1


	//   ....[70]....
        /*04f0*/ 	.word	0x000081b0
        /*04f4*/ 	.word	0x00000005
        /*04f8*/ 	.word	0x00000088
        /*04fc*/ 	.short	0x010a
        /*04fe*/ 	.byte	0x3f
	.zero		1


	//   ....[71]....
        /*0500*/ 	.word	0x00008210
        /*0504*/ 	.word	0x00000005
        /*0508*/ 	.word	0x00000090
        /*050c*/ 	.short	0x010a
        /*050e*/ 	.byte	0x3f
	.zero		1


	//   ....[72]....
        /*0510*/ 	.word	0x00008270
        /*0514*/ 	.word	0x00000005
        /*0518*/ 	.word	0x00000098
        /*051c*/ 	.short	0x010a
        /*051e*/ 	.byte	0x3f
	.zero		1


	//   ....[73]....
        /*0520*/ 	.word	0x000082c0
        /*0524*/ 	.word	0x00000003
        /*0528*/ 	.word	0x00000080
        /*052c*/ 	.short	0x010a
        /*052e*/ 	.byte	0x3f
	.zero		1


	//   ....[74]....
        /*0530*/ 	.word	0x00008310
        /*0534*/ 	.word	0x00000003
        /*0538*/ 	.word	0x00000088
        /*053c*/ 	.short	0x010a
        /*053e*/ 	.byte	0x3f
	.zero		1


	//   ....[75]....
        /*0540*/ 	.word	0x00008360
        /*0544*/ 	.word	0x00000003
        /*0548*/ 	.word	0x00000090
        /*054c*/ 	.short	0x010a
        /*054e*/ 	.byte	0x3f
	.zero		1


	//   ....[76]....
        /*0550*/ 	.word	0x00008430
        /*0554*/ 	.word	0x0000000f
        /*0558*/ 	.word	0x00000030
        /*055c*/ 	.short	0x010a
        /*055e*/ 	.byte	0x3f
	.zero		1


	//   ....[77]....
        /*0560*/ 	.word	0x00008500
        /*0564*/ 	.word	0x00000007
        /*0568*/ 	.word	0x00000000
        /*056c*/ 	.short	0x010a
        /*056e*/ 	.byte	0x3f
	.zero		1


	//   ....[78]....
        /*0570*/ 	.word	0x00008550
        /*0574*/ 	.word	0x00000009
        /*0578*/ 	.word	0x00000000
        /*057c*/ 	.short	0x010a
        /*057e*/ 	.byte	0x3f
	.zero		1


	//   ....[79]....
        /*0580*/ 	.word	0x000085a0
        /*0584*/ 	.word	0x00000006
        /*0588*/ 	.word	0x00000000
        /*058c*/ 	.short	0x010a
        /*058e*/ 	.byte	0x3f
	.zero		1


	//   ....[80]....
        /*0590*/ 	.word	0x000085f0
        /*0594*/ 	.word	0x00000009
        /*0598*/ 	.word	0x00000000
        /*059c*/ 	.short	0x010a
        /*059e*/ 	.byte	0x3f
	.zero		1


	//   ....[81]....
        /*05a0*/ 	.word	0x00008640
        /*05a4*/ 	.word	0x00000006
        /*05a8*/ 	.word	0x00000000
        /*05ac*/ 	.short	0x010a
        /*05ae*/ 	.byte	0x3f
	.zero		1


	//----- nvinfo : EIATTR_NUM_MBARRIERS
	.align		4
.L_38:
        /*05b0*/ 	.byte	0x03, 0x38
        /*05b2*/ 	.short	0x0016


	//----- nvinfo : EIATTR_EXIT_INSTR_OFFSETS
	.align		4
        /*05b4*/ 	.byte	0x04, 0x1c
        /*05b6*/ 	.short	(.L_40 - .L_39)


	//   ....[0]....
.L_39:
        /*05b8*/ 	.word	0x00007ed0


	//----- nvinfo : EIATTR_MAX_THREADS
	.align		4
.L_40:
        /*05bc*/ 	.byte	0x04, 0x05
        /*05be*/ 	.short	(.L_42 - .L_41)
.L_41:
        /*05c0*/ 	.word	0x00000180
        /*05c4*/ 	.word	0x00000001
        /*05c8*/ 	.word	0x00000001


	//----- nvinfo : EIATTR_CRS_STACK_SIZE
	.align		4
.L_42:
        /*05cc*/ 	.byte	0x04, 0x1e
        /*05ce*/ 	.short	(.L_44 - .L_43)
.L_43:
        /*05d0*/ 	.word	0x00000000


	//----- nvinfo : EIATTR_CBANK_PARAM_SIZE
	.align		4
.L_44:
        /*05d4*/ 	.byte	0x03, 0x19
        /*05d6*/ 	.short	0x0770


	//----- nvinfo : EIATTR_PARAM_CBANK
	.align		4
        /*05d8*/ 	.byte	0x04, 0x0a
        /*05da*/ 	.short	(.L_46 - .L_45)
	.align		4
.L_45:
        /*05dc*/ 	.word	index@(.nv.constant0._ZN7cutlass13device_kernelINS_4gemm6kernel13GemmUniversalIN4cute5tupleIJiiiiEEENS1_10collective13CollectiveMmaINS1_34MainloopSm90TmaGmmaWarpSpecializedILi6ENS5_IJNS4_1CILi1EEESB_SB_EEENS1_35KernelTmaWarpSpecializedCooperativeEEENS5_IJNSA_ILi128EEESF_NSA_ILi64EEEEEENS_10bfloat16_tENS5_IJlSB_lEEESI_SJ_NS4_8TiledMMAINS4_8MMA_AtomIJNS4_4SM904GMMA28MMA_64x128x16_F32BF16BF16_SSILNSN_5MajorE0ELSP_0ELNSN_7ScaleInE1ELSQ_1EEEEEENS4_6LayoutINS5_IJNSA_ILi2EEESB_SB_EEENS5_IJSB_NSA_ILi0EEESW_EEEEENS5_IJNS4_10UnderscoreESZ_SZ_EEEEENS4_13SM90_TMA_LOADENS4_14ComposedLayoutINS4_7SwizzleILi3ELi4ELi3EEENS4_18smem_ptr_flag_bitsILi16EEENST_INS5_IJNSA_ILi8EEESG_EEENS5_IJSG_SB_EEEEEEEvNS4_8identityES12_S1C_vS1D_EENS_8epilogue10collective18CollectiveEpilogueINS1F_22Sm90TmaWarpSpecializedILi4ELi2ELi16ELb1ELb0EEEJSH_NS5_IJSF_NSA_ILi32EEEEEESI_SJ_SI_SJ_NS1F_6fusion15FusionCallbacksIS1J_NS1M_23LinCombPerRowBiasEltActINS1F_6thread4ReLuESI_fSI_SI_fLi8ELNS_15FloatRoundStyleE2EEESH_S1L_JEEES12_NS13_INS14_ILi2ELi4ELi3EEES17_NST_INS5_IJS18_S1K_EEENS5_IJS1K_SB_EEEEEEENS4_17SM75_U32x4_LDSM_NENS4_14SM90_TMA_STOREES1Y_NS4_17SM90_U32x4_STSM_NENS4_9Copy_AtomIJS21_NS_6half_tEEEEvEEEvvEEEEvNT_6ParamsE)
        /*05e0*/ 	.short	0x0210
        /*05e2*/ 	.short	0x0770


	//----- nvinfo : EIATTR_SW_WAR
	.align		4
.L_46:
        /*05e4*/ 	.byte	0x04, 0x36
        /*05e6*/ 	.short	(.L_48 - .L_47)
.L_47:
        /*05e8*/ 	.word	0x00000008
.L_48:


//--------------------- .nv.callgraph             --------------------------
	.section	.nv.callgraph,"",@"SHT_CUDA_CALLGRAPH"
	.align	4
	.sectionentsize	8
	.align		4
        /*0000*/ 	.word	0x00000000
	.align		4
        /*0004*/ 	.word	0xffffffff
	.align		4
        /*0008*/ 	.word	index@(_ZN7cutlass13device_kernelINS_4gemm6kernel13GemmUniversalIN4cute5tupleIJiiiiEEENS1_10collective13CollectiveMmaINS1_34MainloopSm90TmaGmmaWarpSpecializedILi6ENS5_IJNS4_1CILi1EEESB_SB_EEENS1_35KernelTmaWarpSpecializedCooperativeEEENS5_IJNSA_ILi128EEESF_NSA_ILi64EEEEEENS_10bfloat16_tENS5_IJlSB_lEEESI_SJ_NS4_8TiledMMAINS4_8MMA_AtomIJNS4_4SM904GMMA28MMA_64x128x16_F32BF16BF16_SSILNSN_5MajorE0ELSP_0ELNSN_7ScaleInE1ELSQ_1EEEEEENS4_6LayoutINS5_IJNSA_ILi2EEESB_SB_EEENS5_IJSB_NSA_ILi0EEESW_EEEEENS5_IJNS4_10UnderscoreESZ_SZ_EEEEENS4_13SM90_TMA_LOADENS4_14ComposedLayoutINS4_7SwizzleILi3ELi4ELi3EEENS4_18smem_ptr_flag_bitsILi16EEENST_INS5_IJNSA_ILi8EEESG_EEENS5_IJSG_SB_EEEEEEEvNS4_8identityES12_S1C_vS1D_EENS_8epilogue10collective18CollectiveEpilogueINS1F_22Sm90TmaWarpSpecializedILi4ELi2ELi16ELb1ELb0EEEJSH_NS5_IJSF_NSA_ILi32EEEEEESI_SJ_SI_SJ_NS1F_6fusion15FusionCallbacksIS1J_NS1M_23LinCombPerRowBiasEltActINS1F_6thread4ReLuESI_fSI_SI_fLi8ELNS_15FloatRoundStyleE2EEESH_S1L_JEEES12_NS13_INS14_ILi2ELi4ELi3EEES17_NST_INS5_IJS18_S1K_EEENS5_IJS1K_SB_EEEEEEENS4_17SM75_U32x4_LDSM_NENS4_14SM90_TMA_STOREES1Y_NS4_17SM90_U32x4_STSM_NENS4_9Copy_AtomIJS21_NS_6half_tEEEEvEEEvvEEEEvNT_6ParamsE)
	.align		4
        /*000c*/ 	.word	index@(__assertfail)
	.align		4
        /*0010*/ 	.word	0x00000000
	.align		4
        /*0014*/ 	.word	0xfffffffe
	.align		4
        /*0018*/ 	.word	0x00000000
	.align		4
        /*001c*/ 	.word	0xfffffffd
	.align		4
        /*0020*/ 	.word	0x00000000
	.align		4
        /*0024*/ 	.word	0xfffffffc


//--------------------- .nv.constant4             --------------------------
	.section	.nv.constant4,"a",@progbits
	.align	8
	.align		8
.nv.constant4:
        /*0000*/ 	.dword	__assertfail
	.align		8
        /*0008*/ 	.dword	__unnamed_1
	.align		8
        /*0010*/ 	.dword	__unnamed_2
	.align		8
        /*0018*/ 	.dword	_ZN39_INTERNAL_331fdeac_4_k_cu_8cbe8073_27854cuda3std3__45__cpo5beginE
	.align		8
        /*0020*/ 	.dword	_ZN39_INTERNAL_331fdeac_4_k_cu_8cbe8073_27854cuda3std3__45__cpo3endE
	.align		8
        /*0028*/ 	.dword	_ZN39_INTERNAL_331fdeac_4_k_cu_8cbe8073_27854cuda3std3__45__cpo6cbeginE
	.align		8
        /*0030*/ 	.dword	_ZN39_INTERNAL_331fdeac_4_k_cu_8cbe8073_27854cuda3std3__45__cpo4cendE
	.align		8
        /*0038*/ 	.dword	_ZN39_INTERNAL_331fdeac_4_k_cu_8cbe8073_27854cuda3std3__441_GLOBAL__N__331fdeac_4_k_cu_8cbe8073_27856ignoreE
	.align		8
        /*0040*/ 	.dword	_ZN39_INTERNAL_331fdeac_4_k_cu_8cbe8073_27854cuda3std3__419piecewise_constructE
	.align		8
        /*0048*/ 	.dword	_ZN39_INTERNAL_331fdeac_4_k_cu_8cbe8073_27854cuda3std3__48in_placeE
	.align		8
        /*0050*/ 	.dword	_ZN39_INTERNAL_331fdeac_4_k_cu_8cbe8073_27854cuda3std6ranges3__45__cpo4swapE
	.align		8
        /*0058*/ 	.dword	_ZN39_INTERNAL_331fdeac_4_k_cu_8cbe8073_27854cuda3std6ranges3__45__cpo9iter_moveE
	.align		8
        /*0060*/ 	.dword	_ZN39_INTERNAL_331fdeac_4_k_cu_8cbe8073_27854cute7productE
	.align		8
        /*0068*/ 	.dword	_ZN39_INTERNAL_331fdeac_4_k_cu_8cbe8073_27854cute1_E
	.align		8
        /*0070*/ 	.dword	$str$22
	.align		8
        /*0078*/ 	.dword	$str$23
	.align		8
        /*0080*/ 	.dword	$str$26
	.align		8
        /*0088*/ 	.dword	$str$27


//--------------------- .text._ZN7cutlass13device_kernelINS_4gemm6kernel13GemmUniversalIN4cute5tupleIJiiiiEEENS1_10collective13CollectiveMmaINS1_34MainloopSm90TmaGmmaWarpSpecializedILi6ENS5_IJNS4_1CILi1EEESB_SB_EEENS1_35KernelTmaWarpSpecializedCooperativeEEENS5_IJNSA_ILi128EEESF_NSA_ILi64EEEEEENS_10bfloat16_tENS5_IJlSB_lEEESI_SJ_NS4_8TiledMMAINS4_8MMA_AtomIJNS4_4SM904GMMA28MMA_64x128x16_F32BF16BF16_SSILNSN_5MajorE0ELSP_0ELNSN_7ScaleInE1ELSQ_1EEEEEENS4_6LayoutINS5_IJNSA_ILi2EEESB_SB_EEENS5_IJSB_NSA_ILi0EEESW_EEEEENS5_IJNS4_10UnderscoreESZ_SZ_EEEEENS4_13SM90_TMA_LOADENS4_14ComposedLayoutINS4_7SwizzleILi3ELi4ELi3EEENS4_18smem_ptr_flag_bitsILi16EEENST_INS5_IJNSA_ILi8EEESG_EEENS5_IJSG_SB_EEEEEEEvNS4_8identityES12_S1C_vS1D_EENS_8epilogue10collective18CollectiveEpilogueINS1F_22Sm90TmaWarpSpecializedILi4ELi2ELi16ELb1ELb0EEEJSH_NS5_IJSF_NSA_ILi32EEEEEESI_SJ_SI_SJ_NS1F_6fusion15FusionCallbacksIS1J_NS1M_23LinCombPerRowBiasEltActINS1F_6thread4ReLuESI_fSI_SI_fLi8ELNS_15FloatRoundStyleE2EEESH_S1L_JEEES12_NS13_INS14_ILi2ELi4ELi3EEES17_NST_INS5_IJS18_S1K_EEENS5_IJS1K_SB_EEEEEEENS4_17SM75_U32x4_LDSM_NENS4_14SM90_TMA_STOREES1Y_NS4_17SM90_U32x4_STSM_NENS4_9Copy_AtomIJS21_NS_6half_tEEEEvEEEvvEEEEvNT_6ParamsE --------------------------
	.section	.text._ZN7cutlass13device_kernelINS_4gemm6kernel13GemmUniversalIN4cute5tupleIJiiiiEEENS1_10collective13CollectiveMmaINS1_34MainloopSm90TmaGmmaWarpSpecializedILi6ENS5_IJNS4_1CILi1EEESB_SB_EEENS1_35KernelTmaWarpSpecializedCooperativeEEENS5_IJNSA_ILi128EEESF_NSA_ILi64EEEEEENS_10bfloat16_tENS5_IJlSB_lEEESI_SJ_NS4_8TiledMMAINS4_8MMA_AtomIJNS4_4SM904GMMA28MMA_64x128x16_F32BF16BF16_SSILNSN_5MajorE0ELSP_0ELNSN_7ScaleInE1ELSQ_1EEEEEENS4_6LayoutINS5_IJNSA_ILi2EEESB_SB_EEENS5_IJSB_NSA_ILi0EEESW_EEEEENS5_IJNS4_10UnderscoreESZ_SZ_EEEEENS4_13SM90_TMA_LOADENS4_14ComposedLayoutINS4_7SwizzleILi3ELi4ELi3EEENS4_18smem_ptr_flag_bitsILi16EEENST_INS5_IJNSA_ILi8EEESG_EEENS5_IJSG_SB_EEEEEEEvNS4_8identityES12_S1C_vS1D_EENS_8epilogue10collective18CollectiveEpilogueINS1F_22Sm90TmaWarpSpecializedILi4ELi2ELi16ELb1ELb0EEEJSH_NS5_IJSF_NSA_ILi32EEEEEESI_SJ_SI_SJ_NS1F_6fusion15FusionCallbacksIS1J_NS1M_23LinCombPerRowBiasEltActINS1F_6thread4ReLuESI_fSI_SI_fLi8ELNS_15FloatRoundStyleE2EEESH_S1L_JEEES12_NS13_INS14_ILi2ELi4ELi3EEES17_NST_INS5_IJS18_S1K_EEENS5_IJS1K_SB_EEEEEEENS4_17SM75_U32x4_LDSM_NENS4_14SM90_TMA_STOREES1Y_NS4_17SM90_U32x4_STSM_NENS4_9Copy_AtomIJS21_NS_6half_tEEEEvEEEvvEEEEvNT_6ParamsE,"ax",@progbits
	.align	128
.text._ZN7cutlass13device_kernelINS_4gemm6kernel13GemmUniversalIN4cute5tupleIJiiiiEEENS1_10collective13CollectiveMmaINS1_34MainloopSm90TmaGmmaWarpSpecializedILi6ENS5_IJNS4_1CILi1EEESB_SB_EEENS1_35KernelTmaWarpSpecializedCooperativeEEENS5_IJNSA_ILi128EEESF_NSA_ILi64EEEEEENS_10bfloat16_tENS5_IJlSB_lEEESI_SJ_NS4_8TiledMMAINS4_8MMA_AtomIJNS4_4SM904GMMA28MMA_64x128x16_F32BF16BF16_SSILNSN_5MajorE0ELSP_0ELNSN_7ScaleInE1ELSQ_1EEEEEENS4_6LayoutINS5_IJNSA_ILi2EEESB_SB_EEENS5_IJSB_NSA_ILi0EEESW_EEEEENS5_IJNS4_10UnderscoreESZ_SZ_EEEEENS4_13SM90_TMA_LOADENS4_14ComposedLayoutINS4_7SwizzleILi3ELi4ELi3EEENS4_18smem_ptr_flag_bitsILi16EEENST_INS5_IJNSA_ILi8EEESG_EEENS5_IJSG_SB_EEEEEEEvNS4_8identityES12_S1C_vS1D_EENS_8epilogue10collective18CollectiveEpilogueINS1F_22Sm90TmaWarpSpecializedILi4ELi2ELi16ELb1ELb0EEEJSH_NS5_IJSF_NSA_ILi32EEEEEESI_SJ_SI_SJ_NS1F_6fusion15FusionCallbacksIS1J_NS1M_23LinCombPerRowBiasEltActINS1F_6thread4ReLuESI_fSI_SI_fLi8ELNS_15FloatRoundStyleE2EEESH_S1L_JEEES12_NS13_INS14_ILi2ELi4ELi3EEES17_NST_INS5_IJS18_S1K_EEENS5_IJS1K_SB_EEEEEEENS4_17SM75_U32x4_LDSM_NENS4_14SM90_TMA_STOREES1Y_NS4_17SM90_U32x4_STSM_NENS4_9Copy_AtomIJS21_NS_6half_tEEEEvEEEvvEEEEvNT_6ParamsE:
        .type           _ZN7cutlass13device_kernelINS_4gemm6kernel13GemmUniversalIN4cute5tupleIJiiiiEEENS1_10collective13CollectiveMmaINS1_34MainloopSm90TmaGmmaWarpSpecializedILi6ENS5_IJNS4_1CILi1EEESB_SB_EEENS1_35KernelTmaWarpSpecializedCooperativeEEENS5_IJNSA_ILi128EEESF_NSA_ILi64EEEEEENS_10bfloat16_tENS5_IJlSB_lEEESI_SJ_NS4_8TiledMMAINS4_8MMA_AtomIJNS4_4SM904GMMA28MMA_64x128x16_F32BF16BF16_SSILNSN_5MajorE0ELSP_0ELNSN_7ScaleInE1ELSQ_1EEEEEENS4_6LayoutINS5_IJNSA_ILi2EEESB_SB_EEENS5_IJSB_NSA_ILi0EEESW_EEEEENS5_IJNS4_10UnderscoreESZ_SZ_EEEEENS4_13SM90_TMA_LOADENS4_14ComposedLayoutINS4_7SwizzleILi3ELi4ELi3EEENS4_18smem_ptr_flag_bitsILi16EEENST_INS5_IJNSA_ILi8EEESG_EEENS5_IJSG_SB_EEEEEEEvNS4_8identityES12_S1C_vS1D_EENS_8epilogue10collective18CollectiveEpilogueINS1F_22Sm90TmaWarpSpecializedILi4ELi2ELi16ELb1ELb0EEEJSH_NS5_IJSF_NSA_ILi32EEEEEESI_SJ_SI_SJ_NS1F_6fusion15FusionCallbacksIS1J_NS1M_23LinCombPerRowBiasEltActINS1F_6thread4ReLuESI_fSI_SI_fLi8ELNS_15FloatRoundStyleE2EEESH_S1L_JEEES12_NS13_INS14_ILi2ELi4ELi3EEES17_NST_INS5_IJS18_S1K_EEENS5_IJS1K_SB_EEEEEEENS4_17SM75_U32x4_LDSM_NENS4_14SM90_TMA_STOREES1Y_NS4_17SM90_U32x4_STSM_NENS4_9Copy_AtomIJS21_NS_6half_tEEEEvEEEvvEEEEvNT_6ParamsE,@function
        .size           _ZN7cutlass13device_kernelINS_4gemm6kernel13GemmUniversalIN4cute5tupleIJiiiiEEENS1_10collective13CollectiveMmaINS1_34MainloopSm90TmaGmmaWarpSpecializedILi6ENS5_IJNS4_1CILi1EEESB_SB_EEENS1_35KernelTmaWarpSpecializedCooperativeEEENS5_IJNSA_ILi128EEESF_NSA_ILi64EEEEEENS_10bfloat16_tENS5_IJlSB_lEEESI_SJ_NS4_8TiledMMAINS4_8MMA_AtomIJNS4_4SM904GMMA28MMA_64x128x16_F32BF16BF16_SSILNSN_5MajorE0ELSP_0ELNSN_7ScaleInE1ELSQ_1EEEEEENS4_6LayoutINS5_IJNSA_ILi2EEESB_SB_EEENS5_IJSB_NSA_ILi0EEESW_EEEEENS5_IJNS4_10UnderscoreESZ_SZ_EEEEENS4_13SM90_TMA_LOADENS4_14ComposedLayoutINS4_7SwizzleILi3ELi4ELi3EEENS4_18smem_ptr_flag_bitsILi16EEENST_INS5_IJNSA_ILi8EEESG_EEENS5_IJSG_SB_EEEEEEEvNS4_8identityES12_S1C_vS1D_EENS_8epilogue10collective18CollectiveEpilogueINS1F_22Sm90TmaWarpSpecializedILi4ELi2ELi16ELb1ELb0EEEJSH_NS5_IJSF_NSA_ILi32EEEEEESI_SJ_SI_SJ_NS1F_6fusion15FusionCallbacksIS1J_NS1M_23LinCombPerRowBiasEltActINS1F_6thread4ReLuESI_fSI_SI_fLi8ELNS_15FloatRoundStyleE2EEESH_S1L_JEEES12_NS13_INS14_ILi2ELi4ELi3EEES17_NST_INS5_IJS18_S1K_EEENS5_IJS1K_SB_EEEEEEENS4_17SM75_U32x4_LDSM_NENS4_14SM90_TMA_STOREES1Y_NS4_17SM90_U32x4_STSM_NENS4_9Copy_AtomIJS21_NS_6half_tEEEEvEEEvvEEEEvNT_6ParamsE,(.L_x_193 - _ZN7cutlass13device_kernelINS_4gemm6kernel13GemmUniversalIN4cute5tupleIJiiiiEEENS1_10collective13CollectiveMmaINS1_34MainloopSm90TmaGmmaWarpSpecializedILi6ENS5_IJNS4_1CILi1EEESB_SB_EEENS1_35KernelTmaWarpSpecializedCooperativeEEENS5_IJNSA_ILi128EEESF_NSA_ILi64EEEEEENS_10bfloat16_tENS5_IJlSB_lEEESI_SJ_NS4_8TiledMMAINS4_8MMA_AtomIJNS4_4SM904GMMA28MMA_64x128x16_F32BF16BF16_SSILNSN_5MajorE0ELSP_0ELNSN_7ScaleInE1ELSQ_1EEEEEENS4_6LayoutINS5_IJNSA_ILi2EEESB_SB_EEENS5_IJSB_NSA_ILi0EEESW_EEEEENS5_IJNS4_10UnderscoreESZ_SZ_EEEEENS4_13SM90_TMA_LOADENS4_14ComposedLayoutINS4_7SwizzleILi3ELi4ELi3EEENS4_18smem_ptr_flag_bitsILi16EEENST_INS5_IJNSA_ILi8EEESG_EEENS5_IJSG_SB_EEEEEEEvNS4_8identityES12_S1C_vS1D_EENS_8epilogue10collective18CollectiveEpilogueINS1F_22Sm90TmaWarpSpecializedILi4ELi2ELi16ELb1ELb0EEEJSH_NS5_IJSF_NSA_ILi32EEEEEESI_SJ_SI_SJ_NS1F_6fusion15FusionCallbacksIS1J_NS1M_23LinCombPerRowBiasEltActINS1F_6thread4ReLuESI_fSI_SI_fLi8ELNS_15FloatRoundStyleE2EEESH_S1L_JEEES12_NS13_INS14_ILi2ELi4ELi3EEES17_NST_INS5_IJS18_S1K_EEENS5_IJS1K_SB_EEEEEEENS4_17SM75_U32x4_LDSM_NENS4_14SM90_TMA_STOREES1Y_NS4_17SM90_U32x4_STSM_NENS4_9Copy_AtomIJS21_NS_6half_tEEEEvEEEvvEEEEvNT_6ParamsE)
        .other          _ZN7cutlass13device_kernelINS_4gemm6kernel13GemmUniversalIN4cute5tupleIJiiiiEEENS1_10collective13CollectiveMmaINS1_34MainloopSm90TmaGmmaWarpSpecializedILi6ENS5_IJNS4_1CILi1EEESB_SB_EEENS1_35KernelTmaWarpSpecializedCooperativeEEENS5_IJNSA_ILi128EEESF_NSA_ILi64EEEEEENS_10bfloat16_tENS5_IJlSB_lEEESI_SJ_NS4_8TiledMMAINS4_8MMA_AtomIJNS4_4SM904GMMA28MMA_64x128x16_F32BF16BF16_SSILNSN_5MajorE0ELSP_0ELNSN_7ScaleInE1ELSQ_1EEEEEENS4_6LayoutINS5_IJNSA_ILi2EEESB_SB_EEENS5_IJSB_NSA_ILi0EEESW_EEEEENS5_IJNS4_10UnderscoreESZ_SZ_EEEEENS4_13SM90_TMA_LOADENS4_14ComposedLayoutINS4_7SwizzleILi3ELi4ELi3EEENS4_18smem_ptr_flag_bitsILi16EEENST_INS5_IJNSA_ILi8EEESG_EEENS5_IJSG_SB_EEEEEEEvNS4_8identityES12_S1C_vS1D_EENS_8epilogue10collective18CollectiveEpilogueINS1F_22Sm90TmaWarpSpecializedILi4ELi2ELi16ELb1ELb0EEEJSH_NS5_IJSF_NSA_ILi32EEEEEESI_SJ_SI_SJ_NS1F_6fusion15FusionCallbacksIS1J_NS1M_23LinCombPerRowBiasEltActINS1F_6thread4ReLuESI_fSI_SI_fLi8ELNS_15FloatRoundStyleE2EEESH_S1L_JEEES12_NS13_INS14_ILi2ELi4ELi3EEES17_NST_INS5_IJS18_S1K_EEENS5_IJS1K_SB_EEEEEEENS4_17SM75_U32x4_LDSM_NENS4_14SM90_TMA_STOREES1Y_NS4_17SM90_U32x4_STSM_NENS4_9Copy_AtomIJS21_NS_6half_tEEEEvEEEvvEEEEvNT_6ParamsE,@"STO_CUDA_ENTRY STV_DEFAULT"
_ZN7cutlass13device_kernelINS_4gemm6kernel13GemmUniversalIN4cute5tupleIJiiiiEEENS1_10collective13CollectiveMmaINS1_34MainloopSm90TmaGmmaWarpSpecializedILi6ENS5_IJNS4_1CILi1EEESB_SB_EEENS1_35KernelTmaWarpSpecializedCooperativeEEENS5_IJNSA_ILi128EEESF_NSA_ILi64EEEEEENS_10bfloat16_tENS5_IJlSB_lEEESI_SJ_NS4_8TiledMMAINS4_8MMA_AtomIJNS4_4SM904GMMA28MMA_64x128x16_F32BF16BF16_SSILNSN_5MajorE0ELSP_0ELNSN_7ScaleInE1ELSQ_1EEEEEENS4_6LayoutINS5_IJNSA_ILi2EEESB_SB_EEENS5_IJSB_NSA_ILi0EEESW_EEEEENS5_IJNS4_10UnderscoreESZ_SZ_EEEEENS4_13SM90_TMA_LOADENS4_14ComposedLayoutINS4_7SwizzleILi3ELi4ELi3EEENS4_18smem_ptr_flag_bitsILi16EEENST_INS5_IJNSA_ILi8EEESG_EEENS5_IJSG_SB_EEEEEEEvNS4_8identityES12_S1C_vS1D_EENS_8epilogue10collective18CollectiveEpilogueINS1F_22Sm90TmaWarpSpecializedILi4ELi2ELi16ELb1ELb0EEEJSH_NS5_IJSF_NSA_ILi32EEEEEESI_SJ_SI_SJ_NS1F_6fusion15FusionCallbacksIS1J_NS1M_23LinCombPerRowBiasEltActINS1F_6thread4ReLuESI_fSI_SI_fLi8ELNS_15FloatRoundStyleE2EEESH_S1L_JEEES12_NS13_INS14_ILi2ELi4ELi3EEES17_NST_INS5_IJS18_S1K_EEENS5_IJS1K_SB_EEEEEEENS4_17SM75_U32x4_LDSM_NENS4_14SM90_TMA_STOREES1Y_NS4_17SM90_U32x4_STSM_NENS4_9Copy_AtomIJS21_NS_6half_tEEEEvEEEvvEEEEvNT_6ParamsE:
[----:B------:R-:W1:Y:S01]  /*0000*/  LDC R1, c[0x0][0x28] ;  /* 0x00000a00ff017b82 */ /* 0x000e620000000800 */
[----:B------:R-:W2:Y:S07]  /*0010*/  S2R R18, SR_TID.X ;  /* 0x0000000000127919 */ /* 0x000eae0000002100 */
[----:B------:R-:W3:Y:S01]  /*0020*/  LDC.64 R4, c[0x0][0x588] ;  /* 0x00016200ff047b82 */ /* 0x000ee20000000a00 */
[----:B------:R-:W-:Y:S01]  /*0030*/  ELECT P0, URZ, PT ;  /* 0x00000000003f782f */ /* 0x000fe20003800000 */
[----:B------:R-:W-:Y:S01]  /*0040*/  BSSY B0, `(.L_x_0) ;  /* 0x0000016000007945 */ /* 0x000fe20003800000 */
[----:B--2---:R-:W-:-:S02]  /*0050*/  SHF.R.U32.HI R6, RZ, 0x5, R18 ;  /* 0x00000005ff067819 */ /* 0x004fc40000011612 */
[----:B------:R-:W-:-:S03]  /*0060*/  SHF.R.U32.HI R2, RZ, 0x7, R18 ;  /* 0x00000007ff027819 */ /* 0x000fc60000011612 */
[----:B------:R-:W2:Y:S04]  /*0070*/  SHFL.IDX PT, R0, R6, RZ, 0x1f ;  /* 0x00001fff06007589 */ /* 0x000ea800000e0000 */
[----:B------:R4:W1:Y:S01]  /*0080*/  SHFL.IDX PT, R10, R2, RZ, 0x1f ;  /* 0x00001fff020a7589 */ /* 0x00086200000e0000 */
[----:B--2---:R-:W-:Y:S02]  /*0090*/  ISETP.NE.OR P0, PT, R0, RZ, !P0 ;  /* 0x000000ff0000720c */ /* 0x004fe40004705670 */
[----:B------:R-:W-:-:S11]  /*00a0*/  SHF.R.S32.HI R3, RZ, 0x1f, R0 ;  /* 0x0000001fff037819 */ /* 0x000fd60000011400 */
[----:B-1-34-:R-:W-:Y:S05]  /*00b0*/  @P0 BRA `(.L_x_1) ;  /* 0x0000000000380947 */ /* 0x01afea0003800000 */
[----:B------:R-:W-:Y:S02]  /*00c0*/  ULDC.64 UR4, c[0x0][0x198] ;  /* 0x0000660000047ab9 */ /* 0x000fe40000000a00 */
[----:B------:R-:W-:Y:S02]  /*00d0*/  UIADD3 UR6, UP0, UR4, 0xf0, URZ ;  /* 0x000000f004067890 */ /* 0x000fe4000ff1e03f */
[----:B------:R-:W-:Y:S02]  /*00e0*/  UIADD3 UR8, UP1, UR4, 0x1f0, URZ ;  /* 0x000001f004087890 */ /* 0x000fe4000ff3e03f */
[----:B------:R-:W-:Y:S02]  /*00f0*/  UIADD3 UR10, UP2, UR4, 0x3f0, URZ ;  /* 0x000003f0040a7890 */ /* 0x000fe4000ff5e03f */
[----:B------:R-:W-:Y:S02]  /*0100*/  UIADD3 UR4, UP3, UR4, 0x4f0, URZ ;  /* 0x000004f004047890 */ /* 0x000fe4000ff7e03f */
[----:B------:R-:W-:-:S02]  /*0110*/  UIADD3.X UR7, URZ, UR5, URZ, UP0, !UPT ;  /* 0x000000053f077290 */ /* 0x000fc400087fe43f */
[----:B------:R-:W-:Y:S02]  /*0120*/  UIADD3.X UR9, URZ, UR5, URZ, UP1, !UPT ;  /* 0x000000053f097290 */ /* 0x000fe40008ffe43f */
[----:B------:R-:W-:Y:S02]  /*0130*/  UIADD3.X UR11, URZ, UR5, URZ, UP2, !UPT ;  /* 0x000000053f0b7290 */ /* 0x000fe400097fe43f */
[----:B------:R-:W-:-:S03]  /*0140*/  UIADD3.X UR5, URZ, UR5, URZ, UP3, !UPT ;  /* 0x000000053f057290 */ /* 0x000fc60009ffe43f */
[----:B------:R1:W-:Y:S02]  /*0150*/  UTMACCTL.PF [UR6] ;  /* 0x00000000060079b9 */ /* 0x0003e40008040000 */
[----:B------:R1:W-:Y:S02]  /*0160*/  UTMACCTL.PF [UR8] ;  /* 0x00000000080079b9 */ /* 0x0003e40008040000 */
[----:B------:R1:W-:Y:S02]  /*0170*/  UTMACCTL.PF [UR10] ;  /* 0x000000000a0079b9 */ /* 0x0003e40008040000 */
[----:B------:R1:W-:Y:S02]  /*0180*/  UTMACCTL.PF [UR4] ;  /* 0x00000000040079b9 */ /* 0x0003e40008040000 */
[----:B-1----:R-:W-:Y:S01]  /*0190*/  NOP ;  /* 0x0000000000007918 */ /* 0x002fe20000000000 */
.L_x_1:
[----:B------:R-:W-:Y:S05]  /*01a0*/  BSYNC B0 ;  /* 0x0000000000007941 */ /* 0x000fea0003800000 */
.L_x_0:
[----:B------:R-:W-:Y:S01]  /*01b0*/  ULDC.64 UR4, c[0x0][0x590] ;  /* 0x0001640000047ab9 */ /* 0x000fe20000000a00 */
[----:B------:R-:W-:Y:S01]  /*01c0*/  LEA.HI R3, R3, R0, RZ, 0x2 ;  /* 0x0000000003037211 */ /* 0x000fe200078f10ff */
[----:B------:R-:W-:Y:S01]  /*01d0*/  ULDC.64 UR40, c[0x0][0x208] ;  /* 0x0000820000287ab9 */ /* 0x000fe20000000a00 */
[----:B------:R-:W-:Y:S01]  /*01e0*/  ISETP.NE.U32.AND P2, PT, RZ, UR4, PT ;  /* 0x00000004ff007c0c */ /* 0x000fe2000bf45070 */
[----:B------:R-:W-:Y:S01]  /*01f0*/  IMAD.MOV.U32 R2, RZ, RZ, R4 ;  /* 0x000000ffff027224 */ /* 0x000fe200078e0004 */
[----:B------:R-:W-:Y:S02]  /*0200*/  LOP3.LUT R3, R3, 0xfffffffc, RZ, 0xc0, !PT ;  /* 0xfffffffc03037812 */ /* 0x000fe400078ec0ff */
[----:B------:R-:W-:Y:S02]  /*0210*/  ISETP.NE.AND.EX P3, PT, RZ, UR5, PT, P2 ;  /* 0x00000005ff007c0c */ /* 0x000fe4000bf65320 */
[----:B------:R-:W-:Y:S01]  /*0220*/  PRMT R7, RZ, 0x7610, R7 ;  /* 0x00007610ff077816 */ /* 0x000fe20000000007 */
[----:B------:R-:W-:-:S02]  /*0230*/  IMAD.IADD R0, R0, 0x1, -R3 ;  /* 0x0000000100007824 */ /* 0x000fc400078e0a03 */
[----:B------:R-:W-:-:S08]  /*0240*/  IMAD.MOV.U32 R3, RZ, RZ, R5 ;  /* 0x000000ffff037224 */ /* 0x000fd000078e0005 */
[----:B------:R-:W-:Y:S05]  /*0250*/  @P3 BRA `(.L_x_2) ;  /* 0x0000000000303947 */ /* 0x000fea0003800000 */
[----:B------:R-:W-:Y:S02]  /*0260*/  ULDC.64 UR6, c[0x0][0x588] ;  /* 0x0001620000067ab9 */ /* 0x000fe40000000a00 */
[----:B------:R-:W-:-:S04]  /*0270*/  ISETP.NE.U32.AND P0, PT, RZ, UR6, PT ;  /* 0x00000006ff007c0c */ /* 0x000fc8000bf05070 */
[----:B------:R-:W-:-:S13]  /*0280*/  ISETP.NE.AND.EX P0, PT, RZ, UR7, PT, P0 ;  /* 0x00000007ff007c0c */ /* 0x000fda000bf05300 */
[----:B------:R-:W-:Y:S05]  /*0290*/  @!P0 BRA `(.L_x_3) ;  /* 0x0000000000108947 */ /* 0x000fea0003800000 */
[----:B------:R-:W2:Y:S02]  /*02a0*/  LDG.E R7, desc[UR40][R2.64] ;  /* 0x0000002802077981 */ /* 0x000ea4000c1e1900 */
[----:B--2---:R-:W-:Y:S01]  /*02b0*/  FSETP.NEU.AND P1, PT, R7, RZ, PT ;  /* 0x000000ff0700720b */ /* 0x004fe20003f2d000 */
[----:B------:R-:W-:Y:S01]  /*02c0*/  IMAD.MOV.U32 R7, RZ, RZ, 0x1 ;  /* 0x00000001ff077424 */ /* 0x000fe200078e00ff */
[----:B------:R-:W-:Y:S11]  /*02d0*/  BRA `(.L_x_2) ;  /* 0x0000000000107947 */ /* 0x000ff60003800000 */
.L_x_3:
[----:B------:R-:W-:Y:S01]  /*02e0*/  ULDC UR6, c[0x0][0x580] ;  /* 0x0001600000067ab9 */ /* 0x000fe20000000800 */
[----:B------:R-:W-:Y:S01]  /*02f0*/  IMAD.MOV.U32 R7, RZ, RZ, 0x1 ;  /* 0x00000001ff077424 */ /* 0x000fe200078e00ff */
[----:B------:R-:W-:Y:S02]  /*0300*/  FSETP.NEU.AND P1, PT, RZ, UR6, PT ;  /* 0x00000006ff007c0b */ /* 0x000fe4000bf2d000 */
[----:B------:R-:W-:-:S11]  /*0310*/  CS2R R2, SRZ ;  /* 0x0000000000027805 */ /* 0x000fd6000001ff00 */
.L_x_2:
[----:B------:R-:W-:Y:S02]  /*0320*/  ISETP.NE.U32.AND P4, PT, R2, RZ, PT ;  /* 0x000000ff0200720c */ /* 0x000fe40003f85070 */
[----:B------:R-:W-:Y:S02]  /*0330*/  ISETP.NE.AND.EX P5, PT, RZ, UR5, PT, P2 ;  /* 0x00000005ff007c0c */ /* 0x000fe4000bfa5320 */
[----:B------:R-:W-:Y:S02]  /*0340*/  ISETP.NE.AND.EX P2, PT, R3, RZ, PT, P4 ;  /* 0x000000ff0300720c */ /* 0x000fe40003f45340 */
[----:B------:R-:W-:-:S11]  /*0350*/  PLOP3.LUT P0, PT, PT, PT, PT, 0x8, 0x0 ;  /* 0x000000000000781c */ /* 0x000fd60003f0e170 */
[----:B------:R-:W-:Y:S05]  /*0360*/  @P2 BRA P5, `(.L_x_4) ;  /* 0x0000000000342947 */ /* 0x000fea0002800000 */
[----:B------:R-:W-:-:S04]  /*0370*/  ISETP.NE.U32.AND P0, PT, RZ, UR4, PT ;  /* 0x00000004ff007c0c */ /* 0x000fc8000bf05070 */
[----:B------:R-:W-:-:S13]  /*0380*/  ISETP.NE.AND.EX P0, PT, RZ, UR5, PT, P0 ;  /* 0x00000005ff007c0c */ /* 0x000fda000bf05300 */
[----:B------:R-:W-:Y:S05]  /*0390*/  @!P0 BRA `(.L_x_5) ;  /* 0x0000000000248947 */ /* 0x000fea0003800000 */
[----:B------:R-:W-:Y:S02]  /*03a0*/  PRMT R7, R7, 0x9910, RZ ;  /* 0x0000991007077816 */ /* 0x000fe400000000ff */
[----:B------:R-:W-:Y:S02]  /*03b0*/  ISETP.NE.U32.AND P0, PT, R2, RZ, PT ;  /* 0x000000ff0200720c */ /* 0x000fe40003f05070 */
[----:B------:R-:W-:Y:S02]  /*03c0*/  ISETP.NE.AND P2, PT, R7, RZ, PT ;  /* 0x000000ff0700720c */ /* 0x000fe40003f45270 */
[----:B------:R-:W-:Y:S02]  /*03d0*/  ISETP.NE.AND.EX P0, PT, R3, RZ, PT, P0 ;  /* 0x000000ff0300720c */ /* 0x000fe40003f05300 */
[----:B------:R-:W-:-:S09]  /*03e0*/  SEL R2, RZ, 0xffffffff, P1 ;  /* 0xffffffffff027807 */ /* 0x000fd20000800000 */
[----:B------:R-:W-:-:S04]  /*03f0*/  @!P2 SEL R2, RZ, 0xffffffff, P0 ;  /* 0xffffffffff02a807 */ /* 0x000fc80000000000 */
[----:B------:R-:W-:-:S04]  /*0400*/  LOP3.LUT R2, R2, 0x1, RZ, 0xc0, !PT ;  /* 0x0000000102027812 */ /* 0x000fc800078ec0ff */
[----:B------:R-:W-:Y:S01]  /*0410*/  ISETP.EQ.U32.AND P0, PT, R2, 0x1, PT ;  /* 0x000000010200780c */ /* 0x000fe20003f02070 */
[----:B------:R-:W-:-:S12]  /*0420*/  BRA `(.L_x_4) ;  /* 0x0000000000047947 */ /* 0x000fd80003800000 */
.L_x_5:
[----:B------:R-:W-:-:S13]  /*0430*/  PLOP3.LUT P0, PT, P1, PT, PT, 0x8, 0x0 ;  /* 0x000000000000781c */ /* 0x000fda0000f0e170 */
.L_x_4:
[----:B------:R-:W1:Y:S02]  /*0440*/  SHFL.IDX PT, R2, R6, RZ, 0x1f ;  /* 0x00001fff06027589 */ /* 0x000e6400000e0000 */
[----:B-1----:R-:W-:-:S13]  /*0450*/  ISETP.NE.AND P1, PT, R2, RZ, PT ;  /* 0x000000ff0200720c */ /* 0x002fda0003f25270 */
[----:B------:R-:W-:Y:S05]  /*0460*/  @P1 BRA `(.L_x_6) ;  /* 0x0000000000681947 */ /* 0x000fea0003800000 */
[----:B------:R-:W1:Y:S01]  /*0470*/  S2UR UR8, SR_CgaCtaId ;  /* 0x00000000000879c3 */ /* 0x000e620000008800 */
[----:B------:R-:W-:Y:S01]  /*0480*/  UMOV UR4, 0x400 ;  /* 0x0000040000047882 */ /* 0x000fe20000000000 */
[----:B------:R-:W-:Y:S01]  /*0490*/  UMOV UR5, 0x1 ;  /* 0x0000000100057882 */ /* 0x000fe20000000000 */
[----:B------:R-:W-:Y:S01]  /*04a0*/  UMOV UR6, 0x100 ;  /* 0x0000010000067882 */ /* 0x000fe20000000000 */
[----:B------:R-:W-:Y:S01]  /*04b0*/  ELECT P1, URZ, PT ;  /* 0x00000000003f782f */ /* 0x000fe20003820000 */
[----:B------:R-:W-:-:S04]  /*04c0*/  UIADD3 UR6, -UR6, 0x100000, URZ ;  /* 0x0010000006067890 */ /* 0x000fc8000fffe13f */
[----:B------:R-:W-:Y:S02]  /*04d0*/  USHF.L.U32 UR7, UR6, 0xb, URZ ;  /* 0x0000000b06077899 */ /* 0x000fe4000800063f */
[----:B------:R-:W-:Y:S02]  /*04e0*/  USHF.L.U32 UR6, UR6, 0x1, URZ ;  /* 0x0000000106067899 */ /* 0x000fe4000800063f */
[----:B-1----:R-:W-:Y:S02]  /*04f0*/  ULEA UR8, UR8, UR4, 0x18 ;  /* 0x0000000408087291 */ /* 0x002fe4000f8ec03f */
[----:B------:R-:W-:-:S04]  /*0500*/  UIADD3 UR4, -UR5, 0x100000, URZ ;  /* 0x0010000005047890 */ /* 0x000fc8000fffe13f */
[----:B------:R-:W-:Y:S02]  /*0510*/  USHF.L.U32 UR5, UR4, 0xb, URZ ;  /* 0x0000000b04057899 */ /* 0x000fe4000800063f */
[----:B------:R-:W-:Y:S01]  /*0520*/  USHF.L.U32 UR4, UR4, 0x1, URZ ;  /* 0x0000000104047899 */ /* 0x000fe2000800063f */
[----:B------:R-:W1:Y:S11]  /*0530*/  FENCE.VIEW.ASYNC.S ;  /* 0x00000000000073c6 */ /* 0x000e760000000000 */
[----:B-1----:R1:W2:Y:S01]  /*0540*/  SYNCS.EXCH.64 URZ, [UR8], UR4 ;  /* 0x00000004083f75b2 */ /* 0x0022a20008000100 */
[----:B------:R1:W3:Y:S01]  /*0550*/  SYNCS.EXCH.64 URZ, [UR8+0x30], UR6 ;  /* 0x00003006083f75b2 */ /* 0x0002e20008000100 */
[----:B------:R1:W4:Y:S01]  /*0560*/  SYNCS.EXCH.64 URZ, [UR8+0x8], UR4 ;  /* 0x00000804083f75b2 */ /* 0x0003220008000100 */
[----:B------:R1:W1:Y:S01]  /*0570*/  SYNCS.EXCH.64 URZ, [UR8+0x38], UR6 ;  /* 0x00003806083f75b2 */ /* 0x0002620008000100 */
        /* <DEDUP_REMOVED lines=8> */
[----:B------:R-:W-:Y:S01]  /*0600*/  NOP ;  /* 0x0000000000007918 */ /* 0x000fe20000000000 */
.L_x_6:
[----:B------:R-:W5:Y:S01]  /*0610*/  SHFL.IDX PT, R3, R6, RZ, 0x1f ;  /* 0x00001fff06037589 */ /* 0x000f6200000e0000 */
[----:B------:R-:W1:Y:S01]  /*0620*/  LDC R2, c[0x0][0x904] ;  /* 0x00024100ff027b82 */ /* 0x000e620000000800 */
[----:B------:R-:W-:Y:S01]  /*0630*/  NOP ;  /* 0x0000000000007918 */ /* 0x000fe20000000000 */
[----:B-----5:R-:W-:-:S13]  /*0640*/  ISETP.NE.AND P1, PT, R3, RZ, PT ;  /* 0x000000ff0300720c */ /* 0x020fda0003f25270 */
[----:B------:R-:W-:Y:S05]  /*0650*/  @P1 BRA `(.L_x_7) ;  /* 0x0000000000581947 */ /* 0x000fea0003800000 */
[----:B-1----:R-:W1:Y:S01]  /*0660*/  S2UR UR5, SR_CgaCtaId ;  /* 0x00000000000579c3 */ /* 0x002e620000008800 */
[----:B------:R-:W-:Y:S01]  /*0670*/  UMOV UR4, 0x400 ;  /* 0x0000040000047882 */ /* 0x000fe20000000000 */
[----:B------:R-:W-:Y:S01]  /*0680*/  UMOV UR6, 0x20 ;  /* 0x0000002000067882 */ /* 0x000fe20000000000 */
[----:B------:R-:W-:Y:S01]  /*0690*/  UMOV UR7, 0x100 ;  /* 0x0000010000077882 */ /* 0x000fe20000000000 */
[----:B------:R-:W-:Y:S01]  /*06a0*/  ELECT P1, URZ, PT ;  /* 0x00000000003f782f */ /* 0x000fe20003820000 */
[----:B-1----:R-:W-:Y:S02]  /*06b0*/  ULEA UR8, UR5, UR4, 0x18 ;  /* 0x0000000405087291 */ /* 0x002fe4000f8ec03f */
[----:B------:R-:W-:-:S04]  /*06c0*/  UIADD3 UR4, -UR6, 0x100000, URZ ;  /* 0x0010000006047890 */ /* 0x000fc8000fffe13f */
[----:B------:R-:W-:Y:S02]  /*06d0*/  USHF.L.U32 UR5, UR4, 0xb, URZ ;  /* 0x0000000b04057899 */ /* 0x000fe4000800063f */
[----:B------:R-:W-:Y:S02]  /*06e0*/  USHF.L.U32 UR4, UR4, 0x1, URZ ;  /* 0x0000000104047899 */ /* 0x000fe4000800063f */
[----:B------:R-:W-:-:S04]  /*06f0*/  UIADD3 UR6, -UR7, 0x100000, URZ ;  /* 0x0010000007067890 */ /* 0x000fc8000fffe13f */
[----:B------:R-:W-:Y:S02]  /*0700*/  USHF.L.U32 UR7, UR6, 0xb, URZ ;  /* 0x0000000b06077899 */ /* 0x000fe4000800063f */
[----:B------:R-:W-:Y:S01]  /*0710*/  USHF.L.U32 UR6, UR6, 0x1, URZ ;  /* 0x0000000106067899 */ /* 0x000fe2000800063f */
[----:B------:R-:W1:Y:S03]  /*0720*/  FENCE.VIEW.ASYNC.S ;  /* 0x00000000000073c6 */ /* 0x000e660000000000 */
[----:B-1----:R1:W1:Y:S08]  /*0730*/  SYNCS.EXCH.64 URZ, [UR8+0x60], UR4 ;  /* 0x00006004083f75b2 */ /* 0x0022700008000100 */
        /* <DEDUP_REMOVED lines=8> */
.L_x_7:
[----:B------:R-:W5:Y:S01]  /*07c0*/  SHFL.IDX PT, R6, R6, RZ, 0x1f ;  /* 0x00001fff06067589 */ /* 0x000f6200000e0000 */
[----:B------:R-:W-:Y:S01]  /*07d0*/  ELECT P1, URZ, PT ;  /* 0x00000000003f782f */ /* 0x000fe20003820000 */
[----:B------:R-:W2:Y:S01]  /*07e0*/  S2UR UR36, SR_CgaCtaId ;  /* 0x00000000002479c3 */ /* 0x000ea20000008800 */
[----:B-1----:R-:W-:Y:S01]  /*07f0*/  ISETP.NE.AND P6, PT, R2, 0x1, PT ;  /* 0x000000010200780c */ /* 0x002fe20003fc5270 */
[----:B------:R-:W1:Y:S01]  /*0800*/  S2R R3, SR_CTAID.Y ;  /* 0x0000000000037919 */ /* 0x000e620000002600 */
[----:B------:R-:W-:Y:S01]  /*0810*/  UMOV UR4, 0x20 ;  /* 0x0000002000047882 */ /* 0x000fe20000000000 */
[----:B------:R-:W-:Y:S01]  /*0820*/  ISETP.NE.AND P4, PT, R0, RZ, PT ;  /* 0x000000ff0000720c */ /* 0x000fe20003f85270 */
[----:B------:R-:W-:Y:S01]  /*0830*/  NOP ;  /* 0x0000000000007918 */ /* 0x000fe20000000000 */
[----:B------:R-:W3:Y:S01]  /*0840*/  S2R R8, SR_CTAID.X ;  /* 0x0000000000087919 */ /* 0x000ee20000002500 */
[----:B------:R-:W-:Y:S01]  /*0850*/  P2R R7, PR, RZ, 0x40 ;  /* 0x00000040ff077803 */ /* 0x000fe20000000000 */
[----:B------:R-:W-:Y:S01]  /*0860*/  IMAD.MOV.U32 R9, RZ, RZ, RZ ;  /* 0x000000ffff097224 */ /* 0x000fe200078e00ff */
[----:B------:R-:W-:Y:S05]  /*0870*/  BSSY B6, `(.L_x_8) ;  /* 0x0000765000067945 */ /* 0x000fea0003800000 */
[----:B------:R-:W3:Y:S01]  /*0880*/  @P6 LDC R17, c[0x0][0x10] ;  /* 0x00000400ff116b82 */ /* 0x000ee20000000800 */
[----:B------:R-:W-:Y:S01]  /*0890*/  @P6 IMAD.MOV.U32 R7, RZ, RZ, RZ ;  /* 0x000000ffff076224 */ /* 0x000fe200078e00ff */
[----:B-----5:R-:W-:-:S06]  /*08a0*/  ISETP.NE.OR P2, PT, R6, RZ, !P1 ;  /* 0x000000ff0600720c */ /* 0x020fcc0004f45670 */
[----:B------:R-:W5:Y:S01]  /*08b0*/  @!P6 LDC R11, c[0x0][0xc] ;  /* 0x00000300ff0beb82 */ /* 0x000f620000000800 */
[----:B------:R-:W-:-:S04]  /*08c0*/  ISETP.EQ.OR P1, PT, R0, 0x3, !P4 ;  /* 0x000000030000780c */ /* 0x000fc80006722670 */
[----:B------:R-:W-:-:S04]  /*08d0*/  ISETP.EQ.AND P1, PT, R10, RZ, P1 ;  /* 0x000000ff0a00720c */ /* 0x000fc80000f22270 */
[----:B------:R-:W-:Y:S01]  /*08e0*/  SEL R22, RZ, 0x1, !P1 ;  /* 0x00000001ff167807 */ /* 0x000fe20004800000 */
[----:B-1----:R-:W-:Y:S01]  /*08f0*/  @P6 IMAD.MOV.U32 R6, RZ, RZ, R3 ;  /* 0x000000ffff066224 */ /* 0x002fe200078e0003 */
[----:B------:R-:W-:Y:S01]  /*0900*/  VOTEU.ALL UP0, P2 ;  /* 0x00000000003f7886 */ /* 0x000fe20001000000 */
[----:B------:R-:W-:Y:S02]  /*0910*/  VOTEU.ALL UP1, P2 ;  /* 0x00000000003f7886 */ /* 0x000fe40001020000 */
[----:B---3--:R-:W-:Y:S02]  /*0920*/  @P6 IMAD.WIDE.U32 R16, R8, R17, R6 ;  /* 0x0000001108106225 */ /* 0x008fe400078e0006 */
[----:B------:R-:W-:Y:S01]  /*0930*/  @!UP0 UMOV UR6, 0x400 ;  /* 0x0000040000068882 */ /* 0x000fe20000000000 */
[----:B------:R-:W-:-:S04]  /*0940*/  @!UP0 UIADD3 UR4, -UR4, 0x100000, URZ ;  /* 0x0010000004048890 */ /* 0x000fc8000fffe13f */
[----:B------:R-:W-:Y:S02]  /*0950*/  @!UP0 USHF.L.U32 UR5, UR4, 0xb, URZ ;  /* 0x0000000b04058899 */ /* 0x000fe4000800063f */
[----:B------:R-:W-:Y:S01]  /*0960*/  @!UP0 USHF.L.U32 UR4, UR4, 0x1, URZ ;  /* 0x0000000104048899 */ /* 0x000fe2000800063f */
[----:B------:R-:W-:Y:S01]  /*0970*/  @P6 IMAD.MOV.U32 R7, RZ, RZ, RZ ;  /* 0x000000ffff076224 */ /* 0x000fe200078e00ff */
[----:B--2---:R-:W-:Y:S01]  /*0980*/  @!UP0 ULEA UR8, UR36, UR6, 0x18 ;  /* 0x0000000624088291 */ /* 0x004fe2000f8ec03f */
[----:B------:R-:W-:Y:S01]  /*0990*/  VOTEU.ALL UP0, P2 ;  /* 0x00000000003f7886 */ /* 0x000fe20001000000 */
[C---:B------:R-:W-:Y:S01]  /*09a0*/  ISETP.NE.AND P2, PT, R10.reuse, RZ, PT ;  /* 0x000000ff0a00720c */ /* 0x040fe20003f45270 */
[----:B------:R-:W-:Y:S01]  /*09b0*/  ULDC UR6, c[0x0][0xc] ;  /* 0x0000030000067ab9 */ /* 0x000fe20000000800 */
[----:B------:R-:W-:Y:S01]  /*09c0*/  ULDC UR7, c[0x0][0x10] ;  /* 0x0000040000077ab9 */ /* 0x000fe20000000800 */
[----:B------:R-:W-:Y:S01]  /*09d0*/  VIADD R10, R10, 0xffffffff ;  /* 0xffffffff0a0a7836 */ /* 0x000fe20000000000 */
[----:B------:R-:W-:-:S02]  /*09e0*/  ISETP.EQ.AND P5, PT, R0, 0x2, !P2 ;  /* 0x000000020000780c */ /* 0x000fc400057a2270 */
[----:B------:R-:W-:Y:S01]  /*09f0*/  @P6 IADD3 R17, R17, R7, RZ ;  /* 0x0000000711116210 */ /* 0x000fe20007ffe0ff */
[----:B-----5:R-:W-:Y:S01]  /*0a00*/  @!P6 IMAD.WIDE.U32 R6, R11, R3, R8 ;  /* 0x000000030b06e225 */ /* 0x020fe200078e0008 */
[----:B------:R-:W-:Y:S01]  /*0a10*/  ISETP.GE.U32.AND P1, PT, R10, 0x2, PT ;  /* 0x000000020a00780c */ /* 0x000fe20003f26070 */
[----:B------:R-:W1:Y:S02]  /*0a20*/  FENCE.VIEW.ASYNC.S ;  /* 0x00000000000073c6 */ /* 0x000e640000000000 */
[----:B-1----:R-:W4:Y:S01]  /*0a30*/  @!UP0 SYNCS.EXCH.64 URZ, [UR8+0xa0], UR4 ;  /* 0x0000a004083f85b2 */ /* 0x002f220008000100 */
[----:B------:R-:W-:Y:S01]  /*0a40*/  SEL R19, RZ, 0x1, !P5 ;  /* 0x00000001ff137807 */ /* 0x000fe20006800000 */
[----:B------:R-:W-:Y:S01]  /*0a50*/  @!P6 IMAD.MOV.U32 R16, RZ, RZ, R6 ;  /* 0x000000ffff10e224 */ /* 0x000fe200078e0006 */
[----:B------:R-:W-:Y:S01]  /*0a60*/  SEL R22, R22, 0x2, P1 ;  /* 0x0000000216167807 */ /* 0x000fe20000800000 */
[----:B------:R-:W-:Y:S01]  /*0a70*/  @!P6 IMAD.MOV.U32 R17, RZ, RZ, R7 ;  /* 0x000000ffff11e224 */ /* 0x000fe200078e0007 */
[----:B------:R-:W-:Y:S01]  /*0a80*/  SEL R19, R19, 0x2, P1 ;  /* 0x0000000213137807 */ /* 0x000fe20000800000 */
[----:B------:R1:W4:Y:S01]  /*0a90*/  @!UP1 SYNCS.EXCH.64 URZ, [UR8+0xa8], UR4 ;  /* 0x0000a804083f95b2 */ /* 0x0003220008000100 */
[----:B------:R-:W-:Y:S01]  /*0aa0*/  NOP ;  /* 0x0000000000007918 */ /* 0x000fe20000000000 */
[----:B-1----:R-:W-:-:S03]  /*0ab0*/  UIMAD.WIDE.U32 UR4, UR6, UR7, URZ ;  /* 0x00000007060472a5 */ /* 0x002fc6000f8e003f */
[----:B------:R-:W-:Y:S02]  /*0ac0*/  ULDC UR6, c[0x0][0x14] ;  /* 0x0000050000067ab9 */ /* 0x000fe40000000800 */
[----:B------:R-:W-:Y:S02]  /*0ad0*/  UIMAD.WIDE.U32 UR38, UR4, UR6, URZ ;  /* 0x00000006042672a5 */ /* 0x000fe4000f8e003f */
[----:B------:R-:W-:-:S04]  /*0ae0*/  UIMAD UR37, UR5, UR6, URZ ;  /* 0x00000006052572a4 */ /* 0x000fc8000f8e023f */
[----:B------:R-:W-:Y:S01]  /*0af0*/  UIADD3 UR37, UR39, UR37, URZ ;  /* 0x0000002527257290 */ /* 0x000fe2000fffe03f */
[----:B----4-:R-:W-:Y:S06]  /*0b00*/  BAR.SYNC.DEFER_BLOCKING 0x0 ;  /* 0x0000000000007b1d */ /* 0x010fec0000010000 */
[----:B------:R-:W-:Y:S05]  /*0b10*/  @!P2 BRA `(.L_x_9) ;  /* 0x000000480090a947 */ /* 0x000fea0003800000 */
[----:B------:R-:W-:-:S13]  /*0b20*/  ISETP.GT.U32.AND P0, PT, R10, 0x1, PT ;  /* 0x000000010a00780c */ /* 0x000fda0003f04070 */
[----:B------:R-:W-:Y:S05]  /*0b30*/  @P0 BRA `(.L_x_10) ;  /* 0x0000007000e00947 */ /* 0x000fea0003800000 */
[----:B------:R-:W-:Y:S01]  /*0b40*/  ULDC.64 UR4, c[0x0][0x8f8] ;  /* 0x00023e0000047ab9 */ /* 0x000fe20000000a00 */
[----:B------:R-:W-:Y:S01]  /*0b50*/  UMOV UR47, 0xffffffff ;  /* 0xffffffff002f7882 */ /* 0x000fe20000000000 */
[----:B------:R-:W-:Y:S01]  /*0b60*/  ISETP.GE.U32.AND P0, PT, R16, UR4, PT ;  /* 0x0000000410007c0c */ /* 0x000fe2000bf06070 */
[----:B------:R-:W-:Y:S01]  /*0b70*/  IMAD.MOV.U32 R100, RZ, RZ, -0x1 ;  /* 0xffffffffff647424 */ /* 0x000fe200078e00ff */
[----:B------:R-:W-:Y:S01]  /*0b80*/  PRMT R88, RZ, 0x7610, R88 ;  /* 0x00007610ff587816 */ /* 0x000fe20000000058 */
[----:B------:R-:W-:Y:S01]  /*0b90*/  IMAD.MOV.U32 R98, RZ, RZ, -0x1 ;  /* 0xffffffffff627424 */ /* 0x000fe200078e00ff */
[----:B------:R-:W-:Y:S02]  /*0ba0*/  ISETP.GE.U32.AND.EX P0, PT, R17, UR5, PT, P0 ;  /* 0x0000000511007c0c */ /* 0x000fe4000bf06100 */
[----:B------:R-:W-:-:S11]  /*0bb0*/  PRMT R0, RZ, 0x7610, R0 ;  /* 0x00007610ff007816 */ /* 0x000fd60000000000 */
[----:B------:R-:W-:Y:S05]  /*0bc0*/  @P0 BRA `(.L_x_11) ;  /* 0x0000000400600947 */ /* 0x000fea0003800000 */
[----:B------:R-:W1:Y:S01]  /*0bd0*/  LDC.64 R14, c[0x0][0x8d0] ;  /* 0x00023400ff0e7b82 */ /* 0x000e620000000a00 */
[----:B------:R-:W-:Y:S02]  /*0be0*/  IMAD.MOV.U32 R4, RZ, RZ, R16 ;  /* 0x000000ffff047224 */ /* 0x000fe400078e0010 */
[----:B------:R-:W-:-:S05]  /*0bf0*/  IMAD.MOV.U32 R5, RZ, RZ, R17 ;  /* 0x000000ffff057224 */ /* 0x000fca00078e0011 */
[----:B------:R-:W2:Y:S08]  /*0c00*/  LDC R0, c[0x0][0x8d8] ;  /* 0x00023600ff007b82 */ /* 0x000eb00000000800 */
[----:B------:R-:W3:Y:S01]  /*0c10*/  LDC.64 R20, c[0x0][0x8c8] ;  /* 0x00023200ff147b82 */ /* 0x000ee20000000a00 */
[----:B-1----:R-:W-:-:S04]  /*0c20*/  ISETP.NE.U32.AND P0, PT, R14, RZ, PT ;  /* 0x000000ff0e00720c */ /* 0x002fc80003f05070 */
[----:B------:R-:W-:-:S13]  /*0c30*/  ISETP.NE.AND.EX P0, PT, R15, RZ, PT, P0 ;  /* 0x000000ff0f00720c */ /* 0x000fda0003f05300 */
[----:B--23--:R-:W-:Y:S05]  /*0c40*/  @!P0 BRA `(.L_x_12) ;  /* 0x0000000000288947 */ /* 0x00cfea0003800000 */
[----:B------:R-:W1:Y:S02]  /*0c50*/  LDC R11, c[0x0][0x8dc] ;  /* 0x00023700ff0b7b82 */ /* 0x000e640000000800 */
[----:B-1----:R-:W-:-:S04]  /*0c60*/  IADD3 R11, P0, R16, R11, RZ ;  /* 0x0000000b100b7210 */ /* 0x002fc80007f1e0ff */
[----:B------:R-:W-:-:S05]  /*0c70*/  IADD3.X R13, RZ, R17, RZ, P0, !PT ;  /* 0x00000011ff0d7210 */ /* 0x000fca00007fe4ff */
[----:B------:R-:W-:-:S04]  /*0c80*/  IMAD.WIDE.U32 R4, R13, R14, RZ ;  /* 0x0000000e0d047225 */ /* 0x000fc800078e00ff */
[----:B------:R-:W-:-:S04]  /*0c90*/  IMAD.WIDE.U32 R6, P0, R11, R15, R4 ;  /* 0x0000000f0b067225 */ /* 0x000fc80007800004 */
[----:B------:R-:W-:-:S04]  /*0ca0*/  IMAD.WIDE.U32 R4, R11, R14, RZ ;  /* 0x0000000e0b047225 */ /* 0x000fc800078e00ff */
[----:B------:R-:W-:Y:S01]  /*0cb0*/  IMAD.X R11, RZ, RZ, RZ, P0 ;  /* 0x000000ffff0b7224 */ /* 0x000fe200000e06ff */
[----:B------:R-:W-:Y:S01]  /*0cc0*/  IADD3 RZ, P0, R5, R6, RZ ;  /* 0x0000000605ff7210 */ /* 0x000fe20007f1e0ff */
[----:B------:R-:W-:-:S04]  /*0cd0*/  IMAD.MOV.U32 R10, RZ, RZ, R7 ;  /* 0x000000ffff0a7224 */ /* 0x000fc800078e0007 */
[----:B------:R-:W-:-:S08]  /*0ce0*/  IMAD.WIDE.U32.X R4, R13, R15, R10, P0 ;  /* 0x0000000f0d047225 */ /* 0x000fd000000e040a */
.L_x_12:
[-CC-:B------:R-:W-:Y:S01]  /*0cf0*/  SHF.R.U64 R25, R4, R0.reuse, R5.reuse ;  /* 0x0000000004197219 */ /* 0x180fe20000001205 */
[----:B------:R-:W1:Y:S01]  /*0d00*/  LDC.64 R26, c[0x0][0x8e8] ;  /* 0x00023a00ff1a7b82 */ /* 0x000e620000000a00 */
[----:B------:R-:W-:Y:S01]  /*0d10*/  SHF.R.U32.HI R4, RZ, R0, R5 ;  /* 0x00000000ff047219 */ /* 0x000fe20000011605 */
[----:B------:R-:W-:Y:S01]  /*0d20*/  ULDC UR4, c[0x0][0x150] ;  /* 0x0000540000047ab9 */ /* 0x000fe20000000800 */
[----:B------:R-:W-:Y:S02]  /*0d30*/  I2FP.F32.U32 R0, R8 ;  /* 0x0000000800007245 */ /* 0x000fe40000201000 */
[----:B------:R-:W-:-:S03]  /*0d40*/  IADD3 R9, P0, RZ, -R25, RZ ;  /* 0x80000019ff097210 */ /* 0x000fc60007f1e0ff */
[----:B------:R-:W2:Y:S01]  /*0d50*/  LDC R10, c[0x0][0x8c0] ;  /* 0x00023000ff0a7b82 */ /* 0x000ea20000000800 */
[----:B------:R-:W-:Y:S01]  /*0d60*/  FMUL R0, R0, UR4 ;  /* 0x0000000400007c20 */ /* 0x000fe20008400000 */
[----:B------:R-:W-:Y:S01]  /*0d70*/  IMAD.X R11, RZ, RZ, ~R4, P0 ;  /* 0x000000ffff0b7224 */ /* 0x000fe200000e0e04 */
[----:B------:R-:W-:Y:S01]  /*0d80*/  ULDC UR4, c[0x0][0x154] ;  /* 0x0000550000047ab9 */ /* 0x000fe20000000800 */
[----:B------:R-:W-:-:S03]  /*0d90*/  IMAD.WIDE.U32 R4, R9, R20, R16 ;  /* 0x0000001409047225 */ /* 0x000fc600078e0010 */
[----:B------:R-:W3:Y:S01]  /*0da0*/  F2I.U32.TRUNC.NTZ R0, R0 ;  /* 0x0000000000007305 */ /* 0x000ee2000020f000 */
[----:B------:R-:W4:Y:S01]  /*0db0*/  LDC R7, c[0x0][0x144] ;  /* 0x00005100ff077b82 */ /* 0x000f220000000800 */
[----:B------:R-:W-:-:S04]  /*0dc0*/  IMAD R6, R11, R20, RZ ;  /* 0x000000140b067224 */ /* 0x000fc800078e02ff */
[----:B------:R-:W-:-:S03]  /*0dd0*/  IMAD R9, R9, R21, R6 ;  /* 0x0000001509097224 */ /* 0x000fc600078e0206 */
[----:B------:R-:W5:Y:S01]  /*0de0*/  LDC R12, c[0x0][0x8b0] ;  /* 0x00022c00ff0c7b82 */ /* 0x000f620000000800 */
[----:B------:R-:W-:Y:S01]  /*0df0*/  IMAD.IADD R9, R5, 0x1, R9 ;  /* 0x0000000105097824 */ /* 0x000fe200078e0209 */
[----:B-1----:R-:W-:Y:S01]  /*0e00*/  ISETP.NE.U32.AND P0, PT, R26, RZ, PT ;  /* 0x000000ff1a00720c */ /* 0x002fe20003f05070 */
[----:B---3--:R-:W-:-:S03]  /*0e10*/  IMAD.MOV R5, RZ, RZ, -R0 ;  /* 0x000000ffff057224 */ /* 0x008fc600078e0a00 */
[----:B------:R-:W-:Y:S02]  /*0e20*/  ISETP.NE.AND.EX P0, PT, R27, RZ, PT, P0 ;  /* 0x000000ff1b00720c */ /* 0x000fe40003f05300 */
[----:B------:R-:W1:Y:S01]  /*0e30*/  LDC R11, c[0x0][0x900] ;  /* 0x00024000ff0b7b82 */ /* 0x000e620000000800 */
[-CC-:B--2---:R-:W-:Y:S02]  /*0e40*/  SHF.R.U64 R20, R4, R10.reuse, R9.reuse ;  /* 0x0000000a04147219 */ /* 0x184fe40000001209 */
[----:B------:R-:W-:Y:S02]  /*0e50*/  I2FP.F32.U32 R4, R3 ;  /* 0x0000000300047245 */ /* 0x000fe40000201000 */
[----:B------:R-:W-:Y:S01]  /*0e60*/  SHF.R.U32.HI R9, RZ, R10, R9 ;  /* 0x0000000aff097219 */ /* 0x000fe20000011609 */
[----:B------:R-:W-:Y:S02]  /*0e70*/  IMAD.MOV.U32 R10, RZ, RZ, 0x1 ;  /* 0x00000001ff0a7424 */ /* 0x000fe400078e00ff */
[----:B------:R-:W2:Y:S01]  /*0e80*/  LDC R14, c[0x0][0x148] ;  /* 0x00005200ff0e7b82 */ /* 0x000ea20000000800 */
[----:B----4-:R-:W-:-:S02]  /*0e90*/  IMAD R0, R7, R5, R8 ;  /* 0x0000000507007224 */ /* 0x010fc400078e0208 */
[----:B------:R-:W-:Y:S01]  /*0ea0*/  FMUL R5, R4, UR4 ;  /* 0x0000000404057c20 */ /* 0x000fe20008400000 */
[----:B------:R-:W-:-:S04]  /*0eb0*/  IMAD.MOV.U32 R4, RZ, RZ, -0x1 ;  /* 0xffffffffff047424 */ /* 0x000fc800078e00ff */
[----:B------:R-:W3:Y:S01]  /*0ec0*/  LDC R24, c[0x0][0x8a8] ;  /* 0x00022a00ff187b82 */ /* 0x000ee20000000800 */
[-CC-:B-----5:R-:W-:Y:S02]  /*0ed0*/  SHF.R.U64 R28, R20, R12.reuse, R9.reuse ;  /* 0x0000000c141c7219 */ /* 0x1a0fe40000001209 */
[----:B------:R-:W-:Y:S02]  /*0ee0*/  SHF.R.U32.HI R6, RZ, R12, R9 ;  /* 0x0000000cff067219 */ /* 0x000fe40000011609 */
[----:B------:R4:W1:Y:S03]  /*0ef0*/  F2I.U32.TRUNC.NTZ R12, R5 ;  /* 0x00000005000c7305 */ /* 0x000866000020f000 */
[----:B------:R-:W2:Y:S01]  /*0f00*/  LDC R15, c[0x0][0x8f0] ;  /* 0x00023c00ff0f7b82 */ /* 0x000ea20000000800 */
[-C--:B-1----:R-:W-:Y:S02]  /*0f10*/  SHF.L.U32 R4, R4, R11.reuse, RZ ;  /* 0x0000000b04047219 */ /* 0x082fe400000006ff */
[----:B------:R-:W-:-:S02]  /*0f20*/  SHF.R.U64 R30, R28, R11, R6 ;  /* 0x0000000b1c1e7219 */ /* 0x000fc40000001206 */
[-C--:B------:R-:W-:Y:S02]  /*0f30*/  SHF.R.U32.HI R6, RZ, R11.reuse, R6 ;  /* 0x0000000bff067219 */ /* 0x080fe40000011606 */
[----:B------:R-:W-:Y:S01]  /*0f40*/  SHF.L.U32 R10, R10, R11, RZ ;  /* 0x0000000b0a0a7219 */ /* 0x000fe200000006ff */
[----:B------:R-:W1:Y:S01]  /*0f50*/  LDC R21, c[0x0][0x8e0] ;  /* 0x00023800ff157b82 */ /* 0x000e620000000800 */
[----:B------:R-:W-:Y:S01]  /*0f60*/  LOP3.LUT R11, RZ, R4, RZ, 0x33, !PT ;  /* 0x00000004ff0b7212 */ /* 0x000fe200078e33ff */
[----:B------:R-:W-:Y:S01]  /*0f70*/  IMAD.MOV.U32 R4, RZ, RZ, R30 ;  /* 0x000000ffff047224 */ /* 0x000fe200078e001e */
[----:B----4-:R-:W-:-:S05]  /*0f80*/  MOV R5, R6 ;  /* 0x0000000600057202 */ /* 0x010fca0000000f00 */
[----:B------:R-:W4:Y:S01]  /*0f90*/  LDC R23, c[0x0][0x8b8] ;  /* 0x00022e00ff177b82 */ /* 0x000f220000000800 */
[----:B------:R-:W-:Y:S05]  /*0fa0*/  @!P0 BRA `(.L_x_13) ;  /* 0x0000000000288947 */ /* 0x000fea0003800000 */
[----:B------:R-:W5:Y:S02]  /*0fb0*/  LDC R9, c[0x0][0x8f4] ;  /* 0x00023d00ff097b82 */ /* 0x000f640000000800 */
[----:B-----5:R-:W-:-:S05]  /*0fc0*/  IADD3 R9, P0, R30, R9, RZ ;  /* 0x000000091e097210 */ /* 0x020fca0007f1e0ff */
[----:B------:R-:W-:-:S04]  /*0fd0*/  IMAD.X R13, RZ, RZ, R6, P0 ;  /* 0x000000ffff0d7224 */ /* 0x000fc800000e0606 */
[----:B------:R-:W-:-:S04]  /*0fe0*/  IMAD.WIDE.U32 R4, R13, R26, RZ ;  /* 0x0000001a0d047225 */ /* 0x000fc800078e00ff */
[----:B------:R-:W-:-:S04]  /*0ff0*/  IMAD.WIDE.U32 R6, P0, R9, R27, R4 ;  /* 0x0000001b09067225 */ /* 0x000fc80007800004 */
[----:B------:R-:W-:-:S04]  /*1000*/  IMAD.WIDE.U32 R4, R9, R26, RZ ;  /* 0x0000001a09047225 */ /* 0x000fc800078e00ff */
[----:B------:R-:W-:Y:S01]  /*1010*/  IMAD.X R9, RZ, RZ, RZ, P0 ;  /* 0x000000ffff097224 */ /* 0x000fe200000e06ff */
[----:B------:R-:W-:Y:S01]  /*1020*/  IADD3 RZ, P0, R5, R6, RZ ;  /* 0x0000000605ff7210 */ /* 0x000fe20007f1e0ff */
[----:B------:R-:W-:-:S04]  /*1030*/  IMAD.MOV.U32 R8, RZ, RZ, R7 ;  /* 0x000000ffff087224 */ /* 0x000fc800078e0007 */
[----:B------:R-:W-:-:S08]  /*1040*/  IMAD.WIDE.U32.X R4, R13, R27, R8, P0 ;  /* 0x0000001b0d047225 */ /* 0x000fd000000e0408 */
.L_x_13:
[----:B--2---:R-:W-:Y:S01]  /*1050*/  SHF.R.U64 R4, R4, R15, R5 ;  /* 0x0000000f04047219 */ /* 0x004fe20000001205 */
[----:B---3--:R-:W-:Y:S01]  /*1060*/  VIADD R5, R24, 0xffffffff ;  /* 0xffffffff18057836 */ /* 0x008fe20000000000 */
[----:B------:R-:W-:Y:S01]  /*1070*/  LOP3.LUT R11, R28, R11, RZ, 0xc0, !PT ;  /* 0x0000000b1c0b7212 */ /* 0x000fe200078ec0ff */
[----:B------:R-:W-:Y:S01]  /*1080*/  IMAD.MOV R12, RZ, RZ, -R12 ;  /* 0x000000ffff0c7224 */ /* 0x000fe200078e0a0c */
[----:B------:R-:W-:Y:S01]  /*1090*/  R2UR UR47, R25 ;  /* 0x00000000192f72ca */ /* 0x000fe200000e0000 */
[----:B------:R-:W-:Y:S01]  /*10a0*/  IMAD.MOV R6, RZ, RZ, -R4 ;  /* 0x000000ffff067224 */ /* 0x000fe200078e0a04 */
[----:B------:R-:W-:Y:S01]  /*10b0*/  LOP3.LUT R5, R20, R5, RZ, 0xc0, !PT ;  /* 0x0000000514057212 */ /* 0x000fe200078ec0ff */
[----:B------:R-:W-:Y:S02]  /*10c0*/  @P6 IMAD R0, R14, R12, R3 ;  /* 0x0000000c0e006224 */ /* 0x000fe400078e0203 */
[----:B------:R-:W-:Y:S02]  /*10d0*/  IMAD R11, R10, R4, R11 ;  /* 0x000000040a0b7224 */ /* 0x000fe400078e020b */
[----:B-1----:R-:W-:-:S02]  /*10e0*/  IMAD R3, R6, R21, R30 ;  /* 0x0000001506037224 */ /* 0x002fc400078e021e */
[----:B----4-:R-:W-:Y:S02]  /*10f0*/  IMAD R0, R11, R23, R0 ;  /* 0x000000170b007224 */ /* 0x010fe400078e0200 */
[----:B------:R-:W-:Y:S02]  /*1100*/  IMAD R3, R3, R24, R5 ;  /* 0x0000001803037224 */ /* 0x000fe400078e0205 */
[----:B------:R-:W-:-:S03]  /*1110*/  IMAD.MOV.U32 R4, RZ, RZ, 0x1 ;  /* 0x00000001ff047424 */ /* 0x000fc600078e00ff */
[----:B------:R-:W-:Y:S02]  /*1120*/  SEL R98, R3, R0, !P6 ;  /* 0x0000000003627207 */ /* 0x000fe40007000000 */
[----:B------:R-:W-:Y:S02]  /*1130*/  SEL R100, R0, R3, !P6 ;  /* 0x0000000300647207 */ /* 0x000fe40007000000 */
[----:B------:R-:W-:-:S07]  /*1140*/  PRMT R0, R4, 0x7610, R0 ;  /* 0x0000761004007816 */ /* 0x000fce0000000000 */
.L_x_11:
[----:B------:R-:W-:-:S08]  /*1150*/  NOP ;  /* 0x0000000000007918 */ /* 0x000fd00000000000 */
[----:B------:R-:W1:Y:S02]  /*1160*/  USETMAXREG.TRY_ALLOC.CTAPOOL UP0, 0xe8 ;  /* 0x000000e8000079c8 */ /* 0x000e640008000600 */
[----:B-1----:R-:W-:-:S13]  /*1170*/  PLOP3.LUT P0, PT, PT, PT, UP0, 0x80, 0x0 ;  /* 0x000000000000781c */ /* 0x002fda0003f0f008 */
[----:B------:R-:W-:Y:S05]  /*1180*/  @!P0 BRA `(.L_x_11) ;  /* 0xfffffffc00f08947 */ /* 0x000fea000383ffff */
[----:B------:R-:W-:Y:S02]  /*1190*/  ULDC.64 UR4, c[0x0][0x590] ;  /* 0x0001640000047ab9 */ /* 0x000fe40000000a00 */
[----:B------:R-:W-:Y:S01]  /*11a0*/  IMAD.U32 R105, RZ, RZ, UR4 ;  /* 0x00000004ff697e24 */ /* 0x000fe2000f8e00ff */
[----:B------:R-:W-:-:S04]  /*11b0*/  MOV R107, UR5 ;  /* 0x00000005006b7c02 */ /* 0x000fc80008000f00 */
[----:B------:R-:W-:-:S04]  /*11c0*/  ISETP.NE.U32.AND P0, PT, R105, RZ, PT ;  /* 0x000000ff6900720c */ /* 0x000fc80003f05070 */
[----:B------:R-:W-:-:S13]  /*11d0*/  ISETP.NE.AND.EX P0, PT, R107, RZ, PT, P0 ;  /* 0x000000ff6b00720c */ /* 0x000fda0003f05300 */
[----:B------:R-:W-:Y:S05]  /*11e0*/  @P0 BRA `(.L_x_14) ;  /* 0x00000000002c0947 */ /* 0x000fea0003800000 */
[----:B------:R-:W-:Y:S02]  /*11f0*/  ULDC.64 UR4, c[0x0][0x588] ;  /* 0x0001620000047ab9 */ /* 0x000fe40000000a00 */
[----:B------:R-:W-:-:S04]  /*1200*/  ISETP.NE.U32.AND P0, PT, RZ, UR4, PT ;  /* 0x00000004ff007c0c */ /* 0x000fc8000bf05070 */
[----:B------:R-:W-:-:S13]  /*1210*/  ISETP.NE.AND.EX P0, PT, RZ, UR5, PT, P0 ;  /* 0x00000005ff007c0c */ /* 0x000fda000bf05300 */
[----:B------:R-:W-:Y:S05]  /*1220*/  @!P0 BRA `(.L_x_15) ;  /* 0x0000000000108947 */ /* 0x000fea0003800000 */
[----:B------:R-:W1:Y:S02]  /*1230*/  LDC.64 R4, c[0x0][0x588] ;  /* 0x00016200ff047b82 */ /* 0x000e640000000a00 */
[----:B-1----:R1:W5:Y:S01]  /*1240*/  LDG.E R89, desc[UR40][R4.64] ;  /* 0x0000002804597981 */ /* 0x002362000c1e1900 */
[----:B------:R-:W-:Y:S01]  /*1250*/  IMAD.MOV.U32 R88, RZ, RZ, 0x1 ;  /* 0x00000001ff587424 */ /* 0x000fe200078e00ff */
[----:B------:R-:W-:Y:S06]  /*1260*/  BRA `(.L_x_14) ;  /* 0x00000000000c7947 */ /* 0x000fec0003800000 */
.L_x_15:
[----:B------:R-:W-:Y:S01]  /*1270*/  ULDC UR4, c[0x0][0x580] ;  /* 0x0001600000047ab9 */ /* 0x000fe20000000800 */
[----:B------:R-:W-:Y:S02]  /*1280*/  IMAD.MOV.U32 R88, RZ, RZ, 0x1 ;  /* 0x00000001ff587424 */ /* 0x000fe400078e00ff */
[----:B------:R-:W-:-:S07]  /*1290*/  IMAD.U32 R89, RZ, RZ, UR4 ;  /* 0x00000004ff597e24 */ /* 0x000fce000f8e00ff */
.L_x_14:
[----:B------:R-:W-:Y:S02]  /*12a0*/  ULDC.64 UR4, c[0x0][0x5b0] ;  /* 0x00016c0000047ab9 */ /* 0x000fe40000000a00 */
[----:B------:R-:W-:-:S04]  /*12b0*/  ISETP.NE.U32.AND P0, PT, RZ, UR4, PT ;  /* 0x00000004ff007c0c */ /* 0x000fc8000bf05070 */
[----:B------:R-:W-:-:S13]  /*12c0*/  ISETP.NE.AND.EX P0, PT, RZ, UR5, PT, P0 ;  /* 0x00000005ff007c0c */ /* 0x000fda000bf05300 */
[----:B------:R-:W-:Y:S05]  /*12d0*/  @P0 BRA `(.L_x_16) ;  /* 0x0000000000240947 */ /* 0x000fea0003800000 */
[----:B------:R-:W-:Y:S02]  /*12e0*/  ULDC.64 UR4, c[0x0][0x5a8] ;  /* 0x00016a0000047ab9 */ /* 0x000fe40000000a00 */
[----:B------:R-:W-:-:S04]  /*12f0*/  ISETP.NE.U32.AND P0, PT, RZ, UR4, PT ;  /* 0x00000004ff007c0c */ /* 0x000fc8000bf05070 */
[----:B------:R-:W-:-:S13]  /*1300*/  ISETP.NE.AND.EX P0, PT, RZ, UR5, PT, P0 ;  /* 0x00000005ff007c0c */ /* 0x000fda000bf05300 */
[----:B------:R-:W-:Y:S05]  /*1310*/  @!P0 BRA `(.L_x_17) ;  /* 0x00000000000c8947 */ /* 0x000fea0003800000 */
[----:B------:R-:W2:Y:S02]  /*1320*/  LDC.64 R90, c[0x0][0x5a8] ;  /* 0x00016a00ff5a7b82 */ /* 0x000ea40000000a00 */
[----:B--2---:R2:W5:Y:S01]  /*1330*/  LDG.E R90, desc[UR40][R90.64] ;  /* 0x000000285a5a7981 */ /* 0x004562000c1e1900 */
[----:B------:R-:W-:Y:S05]  /*1340*/  BRA `(.L_x_16) ;  /* 0x0000000000087947 */ /* 0x000fea0003800000 */
.L_x_17:
[----:B------:R-:W-:Y:S02]  /*1350*/  ULDC UR4, c[0x0][0x5a0] ;  /* 0x0001680000047ab9 */ /* 0x000fe40000000800 */
[----:B------:R-:W-:-:S07]  /*1360*/  IMAD.U32 R90, RZ, RZ, UR4 ;  /* 0x00000004ff5a7e24 */ /* 0x000fce000f8e00ff */
.L_x_16:
[----:B------:R-:W-:Y:S01]  /*1370*/  LOP3.LUT P1, RZ, R0, 0xff, RZ, 0xc0, !PT ;  /* 0x000000ff00ff7812 */ /* 0x000fe2000782c0ff */
[----:B------:R-:W-:Y:S01]  /*1380*/  UMOV UR42, URZ ;  /* 0x0000003f002a7c82 */ /* 0x000fe20008000000 */
[----:B------:R-:W-:-:S11]  /*1390*/  PLOP3.LUT P0, PT, PT, PT, PT, 0x80, 0x0 ;  /* 0x000000000000781c */ /* 0x000fd60003f0f070 */
[----:B------:R-:W-:Y:S05]  /*13a0*/  @!P1 BRA `(.L_x_18) ;  /* 0x0000003c00d09947 */ /* 0x000fea0003800000 */
[C---:B------:R-:W-:Y:S01]  /*13b0*/  IMAD.SHL.U32 R0, R18.reuse, 0x20, RZ ;  /* 0x0000002012007824 */ /* 0x040fe200078e00ff */
[----:B-1----:R-:W-:Y:S01]  /*13c0*/  SHF.R.U32.HI R4, RZ, 0x1, R18 ;  /* 0x00000001ff047819 */ /* 0x002fe20000011612 */
[C---:B------:R-:W-:Y:S01]  /*13d0*/  IMAD.SHL.U32 R5, R18.reuse, 0x10, RZ ;  /* 0x0000001012057824 */ /* 0x040fe200078e00ff */
[----:B------:R-:W-:Y:S01]  /*13e0*/  ULDC UR4, c[0x0][0x28c] ;  /* 0x0000a30000047ab9 */ /* 0x000fe20000000800 */
[----:B------:R-:W-:Y:S01]  /*13f0*/  IMAD.SHL.U32 R6, R18, 0x4, RZ ;  /* 0x0000000412067824 */ /* 0x000fe200078e00ff */
[----:B------:R-:W-:Y:S01]  /*1400*/  LOP3.LUT R3, R0, 0xc0, RZ, 0xc0, !PT ;  /* 0x000000c000037812 */ /* 0x000fe200078ec0ff */
[----:B------:R-:W-:Y:S01]  /*1410*/  UIADD3 UR4, UR4, 0x3f, URZ ;  /* 0x0000003f04047890 */ /* 0x000fe2000fffe03f */
[----:B------:R-:W-:Y:S01]  /*1420*/  LOP3.LUT R5, R5, 0xe00, RZ, 0xc0, !PT ;  /* 0x00000e0005057812 */ /* 0x000fe200078ec0ff */
[----:B------:R-:W-:Y:S01]  /*1430*/  IMAD.MOV.U32 R93, RZ, RZ, 0x10 ;  /* 0x00000010ff5d7424 */ /* 0x000fe200078e00ff */
[----:B------:R-:W-:Y:S01]  /*1440*/  LOP3.LUT R3, R3, 0x8, R4, 0xf8, !PT ;  /* 0x0000000803037812 */ /* 0x000fe200078ef804 */
[----:B------:R-:W-:Y:S01]  /*1450*/  USHF.R.S32.HI UR5, URZ, 0x1f, UR4 ;  /* 0x0000001f3f057899 */ /* 0x000fe20008011404 */
[----:B------:R-:W-:Y:S01]  /*1460*/  LOP3.LUT R5, R5, 0x20, R0, 0xf8, !PT ;  /* 0x0000002005057812 */ /* 0x000fe200078ef800 */
[--C-:B-----5:R-:W-:Y:S01]  /*1470*/  IMAD.MOV.U32 R96, RZ, RZ, R89.reuse ;  /* 0x000000ffff607224 */ /* 0x120fe200078e0059 */
[----:B------:R-:W-:Y:S01]  /*1480*/  LOP3.LUT R94, R18, 0xff, RZ, 0xc0, !PT ;  /* 0x000000ff125e7812 */ /* 0x000fe200078ec0ff */
[----:B------:R-:W-:Y:S01]  /*1490*/  ULEA.HI UR5, UR5, UR4, URZ, 0x6 ;  /* 0x0000000405057291 */ /* 0x000fe2000f8f303f */
[----:B------:R-:W-:Y:S01]  /*14a0*/  LOP3.LUT R3, R3, 0x18, R6, 0x78, !PT ;  /* 0x0000001803037812 */ /* 0x000fe200078e7806 */
[----:B------:R-:W-:Y:S01]  /*14b0*/  IMAD.MOV.U32 R99, RZ, RZ, R89 ;  /* 0x000000ffff637224 */ /* 0x000fe200078e0059 */
[----:B------:R-:W-:Y:S01]  /*14c0*/  LOP3.LUT R0, R5, 0x100, R0, 0xf8, !PT ;  /* 0x0000010005007812 */ /* 0x000fe200078ef800 */
[----:B------:R-:W-:Y:S01]  /*14d0*/  VIADD R94, R94, 0x1f ;  /* 0x0000001f5e5e7836 */ /* 0x000fe20000000000 */
[----:B------:R-:W-:Y:S01]  /*14e0*/  LOP3.LUT P0, RZ, R18, 0x4, RZ, 0xc0, !PT ;  /* 0x0000000412ff7812 */ /* 0x000fe2000780c0ff */
[----:B------:R-:W-:Y:S01]  /*14f0*/  ULDC.64 UR52, c[0x0][0x198] ;  /* 0x0000660000347ab9 */ /* 0x000fe20000000a00 */
[----:B--2---:R-:W-:Y:S01]  /*1500*/  LOP3.LUT R91, R0, R3, RZ, 0xfc, !PT ;  /* 0x00000003005b7212 */ /* 0x004fe200078efcff */
[----:B------:R-:W-:Y:S01]  /*1510*/  UMOV UR43, URZ ;  /* 0x0000003f002b7c82 */ /* 0x000fe20008000000 */
[----:B------:R-:W-:Y:S01]  /*1520*/  LOP3.LUT R101, R22, 0x1, RZ, 0xfc, !PT ;  /* 0x0000000116657812 */ /* 0x000fe200078efcff */
[----:B------:R-:W-:Y:S01]  /*1530*/  UMOV UR48, URZ ;  /* 0x0000003f00307c82 */ /* 0x000fe20008000000 */
[----:B------:R-:W-:Y:S01]  /*1540*/  LOP3.LUT R102, R19, 0x1, RZ, 0xfc, !PT ;  /* 0x0000000113667812 */ /* 0x000fe200078efcff */
[----:B------:R-:W-:Y:S01]  /*1550*/  USHF.R.S32.HI UR49, URZ, 0x6, UR5 ;  /* 0x000000063f317899 */ /* 0x000fe20008011405 */
[----:B------:R-:W-:Y:S01]  /*1560*/  MOV R92, 0x1 ;  /* 0x00000001005c7802 */ /* 0x000fe20000000f00 */
[----:B------:R-:W-:Y:S01]  /*1570*/  UMOV UR44, URZ ;  /* 0x0000003f002c7c82 */ /* 0x000fe20008000000 */
[C---:B------:R-:W-:Y:S01]  /*1580*/  PRMT R95, R88.reuse, 0x7610, R95 ;  /* 0x00007610585f7816 */ /* 0x040fe2000000005f */
[----:B------:R-:W-:Y:S01]  /*1590*/  UMOV UR42, URZ ;  /* 0x0000003f002a7c82 */ /* 0x000fe20008000000 */
[----:B------:R-:W-:-:S02]  /*15a0*/  PRMT R97, R88, 0x7610, R97 ;  /* 0x0000761058617816 */ /* 0x000fc40000000061 */
[----:B------:R-:W-:-:S07]  /*15b0*/  SEL R93, R93, 0xfffffff0, !P0 ;  /* 0xfffffff05d5d7807 */ /* 0x000fce0004000000 */
.L_x_93:
[----:B------:R-:W-:Y:S01]  /*15c0*/  LOP3.LUT R0, R18, 0x80, RZ, 0xc0, !PT ;  /* 0x0000008012007812 */ /* 0x000fe200078ec0ff */
[----:B-1----:R-:W1:Y:S01]  /*15d0*/  S2UR UR50, SR_CgaCtaId ;  /* 0x00000000003279c3 */ /* 0x002e620000008800 */
[----:B------:R-:W-:Y:S02]  /*15e0*/  UMOV UR51, 0x400 ;  /* 0x0000040000337882 */ /* 0x000fe40000000000 */
[----:B------:R-:W-:-:S06]  /*15f0*/  SHF.R.U32.HI R0, RZ, 0x7, R0 ;  /* 0x00000007ff007819 */ /* 0x000fcc0000011600 */
[----:B------:R-:W2:Y:S01]  /*1600*/  SHFL.IDX PT, R0, R0, RZ, 0x1f ;  /* 0x00001fff00007589 */ /* 0x000ea200000e0000 */
[----:B-1----:R-:W-:Y:S01]  /*1610*/  ULEA UR51, UR50, UR51, 0x18 ;  /* 0x0000003332337291 */ /* 0x002fe2000f8ec03f */
[----:B--2---:R-:W-:-:S13]  /*1620*/  R2UR UR4, R0 ;  /* 0x00000000000472ca */ /* 0x004fda00000e0000 */
[----:B------:R-:W-:-:S04]  /*1630*/  ULEA.HI UR5, UR4, UR4, URZ, 0x1 ;  /* 0x0000000404057291 */ /* 0x000fc8000f8f083f */
[----:B------:R-:W-:-:S04]  /*1640*/  ULOP3.LUT UR5, UR5, 0x7fffe, URZ, 0xc0, !UPT ;  /* 0x0007fffe05057892 */ /* 0x000fc8000f8ec03f */
[----:B------:R-:W-:-:S03]  /*1650*/  UIADD3 UR5, UR4, -UR5, URZ ;  /* 0x8000000504057290 */ /* 0x000fc6000fffe03f */
[----:B------:R-:W-:Y:S01]  /*1660*/  ULDC UR4, c[0x0][0x28c] ;  /* 0x0000a30000047ab9 */ /* 0x000fe20000000800 */
[----:B------:R-:W-:Y:S01]  /*1670*/  ULEA UR5, UR5, UR51, 0xd ;  /* 0x0000003305057291 */ /* 0x000fe2000f8e683f */
[----:B------:R-:W-:-:S03]  /*1680*/  ISETP.LT.AND P0, PT, RZ, UR4, PT ;  /* 0x00000004ff007c0c */ /* 0x000fc6000bf01270 */
[----:B------:R-:W-:-:S04]  /*1690*/  UIADD3 UR5, UR5, 0x8400, URZ ;  /* 0x0000840005057890 */ /* 0x000fc8000fffe03f */
[----:B------:R-:W-:-:S04]  /*16a0*/  USHF.R.U32.HI UR5, URZ, 0x4, UR5 ;  /* 0x000000043f057899 */ /* 0x000fc80008011605 */
[----:B------:R-:W-:-:S04]  /*16b0*/  ULOP3.LUT UR5, UR5, 0x3fff, URZ, 0xc0, !UPT ;  /* 0x00003fff05057892 */ /* 0x000fc8000f8ec03f */
[----:B------:R-:W-:Y:S01]  /*16c0*/  ULOP3.LUT UR45, UR5, 0x10000, URZ, 0xfc, !UPT ;  /* 0x00010000052d7892 */ /* 0x000fe2000f8efc3f */
[----:B------:R-:W-:Y:S11]  /*16d0*/  @P0 BRA `(.L_x_19) ;  /* 0x0000000000400947 */ /* 0x000ff60003800000 */
[----:B------:R-:W-:Y:S01]  /*16e0*/  MOV R0, 0x0 ;  /* 0x0000000000007802 */ /* 0x000fe20000000f00 */
[----:B------:R-:W-:Y:S01]  /*16f0*/  ULDC.64 UR4, c[0x4][0x70] ;  /* 0x01001c0000047ab9 */ /* 0x000fe20000000a00 */
[----:B------:R-:W-:Y:S01]  /*1700*/  ULDC.64 UR6, c[0x4][0x8] ;  /* 0x0100020000067ab9 */ /* 0x000fe20000000a00 */
[----:B------:R-:W-:Y:S01]  /*1710*/  IMAD.U32 R4, RZ, RZ, UR4 ;  /* 0x00000004ff047e24 */ /* 0x000fe2000f8e00ff */
[----:B------:R1:W2:Y:S01]  /*1720*/  LDC.64 R14, c[0x4][R0] ;  /* 0x01000000000e7b82 */ /* 0x0002a20000000a00 */
[----:B------:R-:W-:Y:S01]  /*1730*/  IMAD.U32 R5, RZ, RZ, UR5 ;  /* 0x00000005ff057e24 */ /* 0x000fe2000f8e00ff */
[----:B------:R-:W-:Y:S01]  /*1740*/  ULDC.64 UR4, c[0x4][0x78] ;  /* 0x01001e0000047ab9 */ /* 0x000fe20000000a00 */
[----:B------:R-:W-:Y:S01]  /*1750*/  IMAD.U32 R10, RZ, RZ, UR6 ;  /* 0x00000006ff0a7e24 */ /* 0x000fe2000f8e00ff */
[----:B------:R-:W-:Y:S01]  /*1760*/  MOV R11, UR7 ;  /* 0x00000007000b7c02 */ /* 0x000fe20008000f00 */
[----:B------:R-:W-:Y:S02]  /*1770*/  IMAD.U32 R6, RZ, RZ, UR4 ;  /* 0x00000004ff067e24 */ /* 0x000fe4000f8e00ff */
[----:B------:R-:W-:-:S02]  /*1780*/  IMAD.U32 R7, RZ, RZ, UR5 ;  /* 0x00000005ff077e24 */ /* 0x000fc4000f8e00ff */
[----:B------:R-:W-:Y:S02]  /*1790*/  IMAD.MOV.U32 R8, RZ, RZ, 0x1e1 ;  /* 0x000001e1ff087424 */ /* 0x000fe400078e00ff */
[----:B------:R-:W-:Y:S02]  /*17a0*/  IMAD.MOV.U32 R12, RZ, RZ, 0x1 ;  /* 0x00000001ff0c7424 */ /* 0x000fe400078e00ff */
[----:B-1----:R-:W-:-:S07]  /*17b0*/  IMAD.MOV.U32 R13, RZ, RZ, RZ ;  /* 0x000000ffff0d7224 */ /* 0x002fce00078e00ff */
[----:B------:R-:W-:-:S07]  /*17c0*/  LEPC R20, `(.L_x_19) ;  /* 0x000000001014794e */ /* 0x000fce0000000000 */
[----:B--2---:R-:W-:Y:S05]  /*17d0*/  CALL.ABS.NOINC R14 ;  /* 0x000000000e007343 */ /* 0x004fea0003c00000 */
.L_x_19:
[----:B------:R-:W-:-:S13]  /*17e0*/  ISETP.NE.AND P0, PT, R101, 0x3, PT ;  /* 0x000000036500780c */ /* 0x000fda0003f05270 */
[----:B------:R-:W-:Y:S05]  /*17f0*/  @!P0 BRA `(.L_x_20) ;  /* 0x0000000000048947 */ /* 0x000fea0003800000 */
[----:B------:R-:W-:Y:S01]  /*1800*/  BPT.TRAP 0x1 ;  /* 0x000000040000795c */ /* 0x000fe20000300000 */
.L_x_20:
[----:B------:R-:W-:Y:S02]  /*1810*/  IMAD.U32 R3, RZ, RZ, UR44 ;  /* 0x0000002cff037e24 */ /* 0x000fe4000f8e00ff */
[----:B------:R-:W-:-:S03]  /*1820*/  IMAD.U32 R0, RZ, RZ, UR48 ;  /* 0x00000030ff007e24 */ /* 0x000fc6000f8e00ff */
[----:B------:R-:W-:Y:S02]  /*1830*/  LEA R3, R3, UR51, 0x3 ;  /* 0x0000003303037c11 */ /* 0x000fe4000f8e18ff */
[----:B------:R-:W-:-:S04]  /*1840*/  SHF.L.U32 R0, R0, 0x1f, RZ ;  /* 0x0000001f00007819 */ /* 0x000fc800000006ff */
[----:B------:R1:W2:Y:S01]  /*1850*/  SYNCS.PHASECHK.TRANS64.TRYWAIT P1, [R3+URZ], R0 ;  /* 0x00000000030075a7 */ /* 0x0002a2000802017f */
[----:B------:R-:W-:Y:S05]  /*1860*/  @!P0 BRA `(.L_x_21) ;  /* 0x0000000000048947 */ /* 0x000fea0003800000 */
[----:B------:R-:W-:Y:S01]  /*1870*/  BPT.TRAP 0x1 ;  /* 0x000000040000795c */ /* 0x000fe20000300000 */
.L_x_21:
[----:B--2---:R-:W-:Y:S05]  /*1880*/  @P1 BRA `(.L_x_22) ;  /* 0x0000000000081947 */ /* 0x004fea0003800000 */
[----:B------:R-:W2:Y:S02]  /*1890*/  SYNCS.PHASECHK.TRANS64.TRYWAIT P1, [R3+URZ], R0 ;  /* 0x00000000030075a7 */ /* 0x000ea4000802017f */
[----:B--2---:R-:W-:Y:S05]  /*18a0*/  @!P1 BRA `(.L_x_23) ;  /* 0x00000064008c9947 */ /* 0x004fea0003800000 */
.L_x_22:
[----:B------:R-:W-:-:S04]  /*18b0*/  UISETP.LT.AND UP0, UPT, UR49, 0x1, UPT ;  /* 0x000000013100788c */ /* 0x000fc8000bf01270 */
[----:B------:R-:W-:-:S06]  /*18c0*/  USEL UR4, UR49, 0x1, UP0 ;  /* 0x0000000131047887 */ /* 0x000fcc0008000000 */
[----:B-12---:R-:W-:Y:S01]  /*18d0*/  IMAD.U32 R0, RZ, RZ, UR4 ;  /* 0x00000004ff007e24 */ /* 0x006fe2000f8e00ff */
[----:B------:R-:W-:Y:S05]  /*18e0*/  WARPSYNC.ALL ;  /* 0x0000000000007948 */ /* 0x000fea0003800000 */
[----:B------:R-:W-:-:S04]  /*18f0*/  IADD3 R0, -R0, UR49, RZ ;  /* 0x0000003100007c10 */ /* 0x000fc8000fffe1ff */
[----:B------:R-:W-:Y:S01]  /*1900*/  ISETP.GE.AND P1, PT, R0, 0x1, PT ;  /* 0x000000010000780c */ /* 0x000fe20003f26270 */
[----:B------:R-:W-:Y:S01]  /*1910*/  UIADD3 UR4, UR51, 0x20400, URZ ;  /* 0x0002040033047890 */ /* 0x000fe2000fffe03f */
[----:B------:R-:W-:Y:S01]  /*1920*/  WARPGROUP.ARRIVE ;  /* 0x00000000000079c5 */ /* 0x000fe20000000000 */
[----:B------:R-:W-:Y:S02]  /*1930*/  ULEA UR9, UR44, UR45, 0xa ;  /* 0x0000002d2c097291 */ /* 0x000fe4000f8e503f */
[----:B------:R-:W-:Y:S01]  /*1940*/  USHF.R.U32.HI UR4, URZ, 0x4, UR4 ;  /* 0x000000043f047899 */ /* 0x000fe20008011604 */
[----:B------:R-:W-:Y:S01]  /*1950*/  UMOV UR5, 0x40000040 ;  /* 0x4000004000057882 */ /* 0x000fe20000000000 */
[----:B------:R-:W-:Y:S02]  /*1960*/  UMOV UR7, 0x40000040 ;  /* 0x4000004000077882 */ /* 0x000fe40000000000 */
[----:B------:R-:W-:-:S04]  /*1970*/  ULOP3.LUT UR4, UR4, 0x3fff, URZ, 0xc0, !UPT ;  /* 0x00003fff04047892 */ /* 0x000fc8000f8ec03f */
[----:B------:R-:W-:-:S03]  /*1980*/  ULOP3.LUT UR8, UR4, 0x10000, URZ, 0xfc, !UPT ;  /* 0x0001000004087892 */ /* 0x000fc6000f8efc3f */
[----:B------:R-:W-:Y:S01]  /*1990*/  UMOV UR4, UR9 ;  /* 0x0000000900047c82 */ /* 0x000fe20008000000 */
[----:B------:R-:W-:-:S07]  /*19a0*/  ULEA UR10, UR44, UR8, 0xa ;  /* 0x000000082c0a7291 */ /* 0x000fce000f8e503f */
[----:B------:R-:W-:Y:S02]  /*19b0*/  UMOV UR6, UR10 ;  /* 0x0000000a00067c82 */ /* 0x000fe40008000000 */
[----:B------:R-:W-:Y:S01]  /*19c0*/  HGMMA.64x128x16.F32.BF16 R24, gdesc[UR4], RZ, !UPT, gsb0 ;  /* 0x01e00000041879f0 */ /* 0x000fe2000c0018ff */
[----:B------:R-:W-:Y:S02]  /*19d0*/  UIADD3 UR4, UR9, 0x2, URZ ;  /* 0x0000000209047890 */ /* 0x000fe4000fffe03f */
[----:B------:R-:W-:Y:S01]  /*19e0*/  UIADD3 UR6, UR10, 0x2, URZ ;  /* 0x000000020a067890 */ /* 0x000fe2000fffe03f */
[----:B------:R-:W-:Y:S01]  /*19f0*/  UMOV UR5, 0x40000040 ;  /* 0x4000004000057882 */ /* 0x000fe20000000000 */
[----:B------:R-:W-:Y:S01]  /*1a00*/  UMOV UR7, 0x40000040 ;  /* 0x4000004000077882 */ /* 0x000fe20000000000 */
[----:B------:R-:W-:Y:S02]  /*1a10*/  WARPGROUP.DEPBAR.LE gsb0, 0x0 ;  /* 0x00008000000079c5 */ /* 0x000fe40000010000 */
[----:B------:R-:W-:-:S06]  /*1a20*/  WARPGROUP.ARRIVE ;  /* 0x00000000000079c5 */ /* 0x000fcc0000000000 */
[----:B------:R-:W-:Y:S01]  /*1a30*/  HGMMA.64x128x16.F32.BF16 R24, gdesc[UR4], R24, gsb0 ;  /* 0x01e00000041879f0 */ /* 0x000fe20008001818 */
        /* <DEDUP_REMOVED lines=13> */
[----:B------:R-:W-:Y:S03]  /*1b10*/  HGMMA.64x128x16.F32.BF16 R24, gdesc[UR4], R24, gsb0 ;  /* 0x01e00000041879f0 */ /* 0x000fe60008001818 */
[----:B------:R-:W-:Y:S02]  /*1b20*/  WARPGROUP.DEPBAR.LE gsb0, 0x0 ;  /* 0x00008000000079c5 */ /* 0x000fe40000010000 */
[----:B------:R-:W-:Y:S05]  /*1b30*/  @!P1 BRA `(.L_x_24) ;  /* 0x00000004000c9947 */ /* 0x000fea0003800000 */
[----:B------:R-:W-:Y:S02]  /*1b40*/  UIADD3 UR4, UR44, 0x1, URZ ;  /* 0x000000012c047890 */ /* 0x000fe4000fffe03f */
[----:B------:R-:W-:Y:S02]  /*1b50*/  UMOV UR10, UR44 ;  /* 0x0000002c000a7c82 */ /* 0x000fe40008000000 */
[----:B------:R-:W-:-:S04]  /*1b60*/  UISETP.NE.AND UP0, UPT, UR4, 0x6, UPT ;  /* 0x000000060400788c */ /* 0x000fc8000bf05270 */
[----:B------:R-:W-:Y:S02]  /*1b70*/  USEL UR5, URZ, 0x1, UP0 ;  /* 0x000000013f057887 */ /* 0x000fe40008000000 */
[----:B------:R-:W-:Y:S02]  /*1b80*/  USEL UR9, UR4, URZ, UP0 ;  /* 0x0000003f04097287 */ /* 0x000fe40008000000 */
[----:B------:R-:W-:-:S06]  /*1b90*/  ULOP3.LUT UR5, UR48, UR5, URZ, 0x3c, !UPT ;  /* 0x0000000530057292 */ /* 0x000fcc000f8e3c3f */
[----:B------:R-:W-:-:S07]  /*1ba0*/  IMAD.U32 R5, RZ, RZ, UR5 ;  /* 0x00000005ff057e24 */ /* 0x000fce000f8e00ff */
.L_x_31:
[----:B-12---:R-:W-:Y:S05]  /*1bb0*/  @!P0 BRA `(.L_x_25) ;  /* 0x0000000000048947 */ /* 0x006fea0003800000 */
[----:B------:R-:W-:Y:S01]  /*1bc0*/  BPT.TRAP 0x1 ;  /* 0x000000040000795c */ /* 0x000fe20000300000 */
.L_x_25:
[----:B------:R-:W-:Y:S01]  /*1bd0*/  ULEA UR4, UR9, UR51, 0x3 ;  /* 0x0000003309047291 */ /* 0x000fe2000f8e183f */
[----:B------:R-:W-:-:S08]  /*1be0*/  SHF.L.U32 R3, R5, 0x1f, RZ ;  /* 0x0000001f05037819 */ /* 0x000fd000000006ff */
[----:B------:R1:W2:Y:S01]  /*1bf0*/  SYNCS.PHASECHK.TRANS64.TRYWAIT P1, [UR4], R3 ;  /* 0x00000003ff0075a7 */ /* 0x0002a20008020144 */
[----:B------:R-:W-:Y:S05]  /*1c00*/  @!P0 BRA `(.L_x_26) ;  /* 0x0000000000048947 */ /* 0x000fea0003800000 */
[----:B------:R-:W-:Y:S01]  /*1c10*/  BPT.TRAP 0x1 ;  /* 0x000000040000795c */ /* 0x000fe20000300000 */
.L_x_26:
[----:B--2---:R-:W-:Y:S05]  /*1c20*/  @P1 BRA `(.L_x_27) ;  /* 0x0000000000081947 */ /* 0x004fea0003800000 */
[----:B------:R-:W2:Y:S02]  /*1c30*/  SYNCS.PHASECHK.TRANS64.TRYWAIT P1, [UR4], R3 ;  /* 0x00000003ff0075a7 */ /* 0x000ea40008020144 */
[----:B--2---:R-:W-:Y:S05]  /*1c40*/  @!P1 BRA `(.L_x_28) ;  /* 0x0000006000b89947 */ /* 0x004fea0003800000 */
.L_x_27:
[----:B------:R-:W-:Y:S01]  /*1c50*/  ULEA UR11, UR9, UR45, 0xa ;  /* 0x0000002d090b7291 */ /* 0x000fe2000f8e503f */
[----:B------:R-:W-:Y:S01]  /*1c60*/  WARPGROUP.ARRIVE ;  /* 0x00000000000079c5 */ /* 0x000fe20000000000 */
[----:B------:R-:W-:Y:S01]  /*1c70*/  ULEA UR12, UR9, UR8, 0xa ;  /* 0x00000008090c7291 */ /* 0x000fe2000f8e503f */
[----:B------:R-:W-:Y:S01]  /*1c80*/  UMOV UR5, 0x40000040 ;  /* 0x4000004000057882 */ /* 0x000fe20000000000 */
[----:B------:R-:W-:-:S03]  /*1c90*/  UMOV UR7, 0x40000040 ;  /* 0x4000004000077882 */ /* 0x000fc60000000000 */
[----:B------:R-:W-:Y:S02]  /*1ca0*/  UMOV UR4, UR11 ;  /* 0x0000000b00047c82 */ /* 0x000fe40008000000 */
[----:B------:R-:W-:Y:S02]  /*1cb0*/  UMOV UR6, UR12 ;  /* 0x0000000c00067c82 */ /* 0x000fe40008000000 */
[----:B------:R-:W-:Y:S01]  /*1cc0*/  HGMMA.64x128x16.F32.BF16 R24, gdesc[UR4], R24, gsb0 ;  /* 0x01e00000041879f0 */ /* 0x000fe20008001818 */
[----:B------:R-:W-:Y:S02]  /*1cd0*/  UIADD3 UR4, UR11, 0x2, URZ ;  /* 0x000000020b047890 */ /* 0x000fe4000fffe03f */
[----:B------:R-:W-:Y:S01]  /*1ce0*/  UIADD3 UR6, UR12, 0x2, URZ ;  /* 0x000000020c067890 */ /* 0x000fe2000fffe03f */
[----:B------:R-:W-:Y:S01]  /*1cf0*/  UMOV UR5, 0x40000040 ;  /* 0x4000004000057882 */ /* 0x000fe20000000000 */
[----:B------:R-:W-:Y:S01]  /*1d00*/  UMOV UR7, 0x40000040 ;  /* 0x4000004000077882 */ /* 0x000fe20000000000 */
[----:B------:R-:W-:-:S02]  /*1d10*/  WARPGROUP.DEPBAR.LE gsb0, 0x0 ;  /* 0x00008000000079c5 */ /* 0x000fc40000010000 */
        /* <DEDUP_REMOVED lines=18> */
[----:B------:R-:W-:Y:S01]  /*1e40*/  BPT.TRAP 0x1 ;  /* 0x000000040000795c */ /* 0x000fe20000300000 */
.L_x_29:
[----:B------:R-:W-:Y:S01]  /*1e50*/  ULEA UR4, UR10, UR51, 0x3 ;  /* 0x000000330a047291 */ /* 0x000fe2000f8e183f */
[----:B------:R-:W-:-:S03]  /*1e60*/  ISETP.GT.U32.AND P1, PT, R22, 0x1, PT ;  /* 0x000000011600780c */ /* 0x000fc60003f24070 */
[----:B------:R-:W-:-:S04]  /*1e70*/  UIADD3 UR4, UR4, 0x30, URZ ;  /* 0x0000003004047890 */ /* 0x000fc8000fffe03f */
[----:B------:R-:W-:-:S09]  /*1e80*/  UPRMT UR4, URZ, 0x654, UR4 ;  /* 0x000006543f047896 */ /* 0x000fd20008000004 */
[----:B------:R-:W-:Y:S01]  /*1e90*/  SYNCS.ARRIVE.TRANS64.RED.A1T0 RZ, [UR4], RZ ;  /* 0x000000ffffff79a7 */ /* 0x000fe20008100404 */
[----:B------:R-:W-:Y:S05]  /*1ea0*/  @P1 BRA `(.L_x_30) ;  /* 0x0000000000041947 */ /* 0x000fea0003800000 */
[----:B------:R-:W-:Y:S01]  /*1eb0*/  BPT.TRAP 0x1 ;  /* 0x000000040000795c */ /* 0x000fe20000300000 */
.L_x_30:
[----:B------:R-:W-:Y:S01]  /*1ec0*/  UIADD3 UR9, UR9, 0x1, URZ ;  /* 0x0000000109097890 */ /* 0x000fe2000fffe03f */
[C---:B------:R-:W-:Y:S01]  /*1ed0*/  ISETP.GT.AND P1, PT, R0.reuse, 0x1, PT ;  /* 0x000000010000780c */ /* 0x040fe20003f24270 */
[----:B------:R-:W-:Y:S01]  /*1ee0*/  UIADD3 UR10, UR10, 0x1, URZ ;  /* 0x000000010a0a7890 */ /* 0x000fe2000fffe03f */
[----:B------:R-:W-:Y:S01]  /*1ef0*/  VIADD R0, R0, 0xffffffff ;  /* 0xffffffff00007836 */ /* 0x000fe20000000000 */
[----:B------:R-:W-:Y:S02]  /*1f00*/  UISETP.NE.AND UP0, UPT, UR9, 0x6, UPT ;  /* 0x000000060900788c */ /* 0x000fe4000bf05270 */
[----:B------:R-:W-:Y:S02]  /*1f10*/  UISETP.NE.AND UP1, UPT, UR10, 0x6, UPT ;  /* 0x000000060a00788c */ /* 0x000fe4000bf25270 */
[----:B------:R-:W-:Y:S02]  /*1f20*/  USEL UR4, URZ, 0x1, UP0 ;  /* 0x000000013f047887 */ /* 0x000fe40008000000 */
[----:B------:R-:W-:-:S02]  /*1f30*/  USEL UR9, UR9, URZ, UP0 ;  /* 0x0000003f09097287 */ /* 0x000fc40008000000 */
[----:B------:R-:W-:Y:S02]  /*1f40*/  USEL UR10, UR10, URZ, UP1 ;  /* 0x0000003f0a0a7287 */ /* 0x000fe40008800000 */
[----:B------:R-:W-:Y:S01]  /*1f50*/  LOP3.LUT R5, R5, UR4, RZ, 0x3c, !PT ;  /* 0x0000000405057c12 */ /* 0x000fe2000f8e3cff */
[----:B------:R-:W-:Y:S09]  /*1f60*/  @P1 BRA `(.L_x_31) ;  /* 0xfffffffc00101947 */ /* 0x000ff2000383ffff */
.L_x_24:
[----:B------:R-:W3:Y:S02]  /*1f70*/  LDC R0, c[0x0][0x28c] ;  /* 0x0000a300ff007b82 */ /* 0x000ee40000000800 */
[----:B---3--:R-:W-:-:S13]  /*1f80*/  ISETP.GE.AND P1, PT, R0, 0x1, PT ;  /* 0x000000010000780c */ /* 0x008fda0003f26270 */
[----:B------:R-:W-:Y:S05]  /*1f90*/  @!P1 BRA `(.L_x_32) ;  /* 0x00000000003c9947 */ /* 0x000fea0003800000 */
[----:B------:R-:W-:Y:S05]  /*1fa0*/  @!P0 BRA `(.L_x_33) ;  /* 0x0000000000048947 */ /* 0x000fea0003800000 */
[----:B------:R-:W-:Y:S01]  /*1fb0*/  BPT.TRAP 0x1 ;  /* 0x000000040000795c */ /* 0x000fe20000300000 */
.L_x_33:
[----:B------:R-:W-:Y:S01]  /*1fc0*/  UISETP.LT.AND UP0, UPT, UR49, 0x1, UPT ;  /* 0x000000013100788c */ /* 0x000fe2000bf01270 */
[----:B------:R-:W-:-:S03]  /*1fd0*/  ISETP.GT.U32.AND P0, PT, R22, 0x1, PT ;  /* 0x000000011600780c */ /* 0x000fc60003f04070 */
[----:B------:R-:W-:-:S04]  /*1fe0*/  USEL UR6, UR49, 0x1, UP0 ;  /* 0x0000000131067887 */ /* 0x000fc80008000000 */
[----:B------:R-:W-:-:S04]  /*1ff0*/  UIADD3 UR6, UR44, UR49, -UR6 ;  /* 0x000000312c067290 */ /* 0x000fc8000fffe806 */
[----:B------:R-:W-:-:S04]  /*2000*/  UIMAD.WIDE.U32 UR4, UR6, -0x55555555, URZ ;  /* 0xaaaaaaab060478a5 */ /* 0x000fc8000f8e003f */
[----:B------:R-:W-:-:S04]  /*2010*/  USHF.R.U32.HI UR4, URZ, 0x2, UR5 ;  /* 0x000000023f047899 */ /* 0x000fc80008011605 */
[----:B------:R-:W-:-:S04]  /*2020*/  UIMAD UR6, UR4, -0x6, UR6 ;  /* 0xfffffffa040678a4 */ /* 0x000fc8000f8e0206 */
[----:B------:R-:W-:-:S04]  /*2030*/  ULEA UR6, UR6, UR51, 0x3 ;  /* 0x0000003306067291 */ /* 0x000fc8000f8e183f */
[----:B------:R-:W-:-:S04]  /*2040*/  UIADD3 UR6, UR6, 0x30, URZ ;  /* 0x0000003006067890 */ /* 0x000fc8000fffe03f */
[----:B------:R-:W-:-:S09]  /*2050*/  UPRMT UR6, URZ, 0x654, UR6 ;  /* 0x000006543f067896 */ /* 0x000fd20008000006 */
[----:B------:R-:W-:Y:S01]  /*2060*/  SYNCS.ARRIVE.TRANS64.RED.A1T0 RZ, [UR6], RZ ;  /* 0x000000ffffff79a7 */ /* 0x000fe20008100406 */
[----:B------:R-:W-:Y:S05]  /*2070*/  @P0 BRA `(.L_x_32) ;  /* 0x0000000000040947 */ /* 0x000fea0003800000 */
[----:B------:R-:W-:Y:S01]  /*2080*/  BPT.TRAP 0x1 ;  /* 0x000000040000795c */ /* 0x000fe20000300000 */
.L_x_32:
[----:B------:R-:W-:Y:S01]  /*2090*/  UIADD3 UR6, UR51, 0x200, URZ ;  /* 0x0000020033067890 */ /* 0x000fe2000fffe03f */
[----:B------:R-:W-:Y:S01]  /*20a0*/  R2UR UR46, R100 ;  /* 0x00000000642e72ca */ /* 0x000fe200000e0000 */
[----:B------:R-:W-:Y:S01]  /*20b0*/  UIADD3 UR54, UR49, UR44, URZ ;  /* 0x0000002c31367290 */ /* 0x000fe2000fffe03f */
[----:B------:R-:W-:Y:S01]  /*20c0*/  R2UR UR45, R98 ;  /* 0x00000000622d72ca */ /* 0x000fe200000e0000 */
[----:B------:R-:W-:Y:S02]  /*20d0*/  UISETP.GE.U32.AND UP1, UPT, UR49, 0x6, UPT ;  /* 0x000000063100788c */ /* 0x000fe4000bf26070 */
[----:B------:R-:W-:Y:S02]  /*20e0*/  ULOP3.LUT UP2, URZ, UR6, 0x1bf, URZ, 0xc0, !UPT ;  /* 0x000001bf063f7892 */ /* 0x000fe4000f84c03f */
[----:B------:R-:W-:-:S04]  /*20f0*/  UISETP.GT.U32.AND UP0, UPT, UR54, 0x5, UPT ;  /* 0x000000053600788c */ /* 0x000fc8000bf04070 */
[----:B------:R-:W-:Y:S01]  /*2100*/  UISETP.LT.U32.AND UP0, UPT, UR49, 0x6, UP0 ;  /* 0x000000063100788c */ /* 0x000fe20008701070 */
[----:B------:R-:W-:Y:S01]  /*2110*/  PLOP3.LUT P0, PT, PT, PT, UP2, 0x80, 0x0 ;  /* 0x000000000000781c */ /* 0x000fe20003f0f028 */
[----:B------:R-:W-:Y:S02]  /*2120*/  USHF.L.U32 UR46, UR46, 0x7, URZ ;  /* 0x000000072e2e7899 */ /* 0x000fe4000800063f */
[----:B------:R-:W-:Y:S02]  /*2130*/  @UP1 UIMAD.WIDE.U32 UR4, UR54, -0x55555555, URZ ;  /* 0xaaaaaaab360418a5 */ /* 0x000fe4000f8e003f */
[----:B------:R-:W-:Y:S02]  /*2140*/  USEL UR6, URZ, 0x1, !UP0 ;  /* 0x000000013f067887 */ /* 0x000fe4000c000000 */
[----:B------:R-:W-:Y:S02]  /*2150*/  @UP1 USHF.R.U32.HI UR4, URZ, 0x2, UR5 ;  /* 0x000000023f041899 */ /* 0x000fe40008011605 */
[----:B------:R-:W-:-:S02]  /*2160*/  ULOP3.LUT UR48, UR48, UR6, URZ, 0x3c, !UPT ;  /* 0x0000000630307292 */ /* 0x000fc4000f8e3c3f */
[----:B------:R-:W-:Y:S02]  /*2170*/  USHF.L.U32 UR45, UR45, 0x7, URZ ;  /* 0x000000072d2d7899 */ /* 0x000fe4000800063f */
[----:B------:R-:W-:Y:S01]  /*2180*/  @UP1 ULOP3.LUT UR48, UR48, 0x1, UR4, 0x78, !UPT ;  /* 0x0000000130301892 */ /* 0x000fe2000f8e7804 */
[----:B------:R-:W-:Y:S11]  /*2190*/  @!P0 BRA `(.L_x_34) ;  /* 0x00000000007c8947 */ /* 0x000ff60003800000 */
[----:B------:R-:W-:Y:S01]  /*21a0*/  MOV R23, 0x0 ;  /* 0x0000000000177802 */ /* 0x000fe20000000f00 */
[----:B------:R-:W-:Y:S01]  /*21b0*/  ULDC.64 UR4, c[0x4][0x80] ;  /* 0x0100200000047ab9 */ /* 0x000fe20000000a00 */
[----:B------:R-:W-:Y:S01]  /*21c0*/  ULDC.64 UR6, c[0x4][0x10] ;  /* 0x0100040000067ab9 */ /* 0x000fe20000000a00 */
[----:B--2---:R-:W-:Y:S01]  /*21d0*/  MOV R4, UR4 ;  /* 0x0000000400047c02 */ /* 0x004fe20008000f00 */
[----:B------:R2:W3:Y:S01]  /*21e0*/  LDC.64 R14, c[0x4][R23] ;  /* 0x01000000170e7b82 */ /* 0x0004e20000000a00 */
[----:B------:R-:W-:Y:S01]  /*21f0*/  IMAD.U32 R5, RZ, RZ, UR5 ;  /* 0x00000005ff057e24 */ /* 0x000fe2000f8e00ff */
[----:B------:R-:W-:Y:S01]  /*2200*/  ULDC.64 UR4, c[0x4][0x88] ;  /* 0x0100220000047ab9 */ /* 0x000fe20000000a00 */
[----:B------:R-:W-:Y:S01]  /*2210*/  IMAD.U32 R10, RZ, RZ, UR6 ;  /* 0x00000006ff0a7e24 */ /* 0x000fe2000f8e00ff */
[----:B------:R-:W-:Y:S01]  /*2220*/  MOV R13, RZ ;  /* 0x000000ff000d7202 */ /* 0x000fe20000000f00 */
[----:B------:R-:W-:Y:S02]  /*2230*/  IMAD.U32 R6, RZ, RZ, UR4 ;  /* 0x00000004ff067e24 */ /* 0x000fe4000f8e00ff */
[----:B------:R-:W-:-:S02]  /*2240*/  IMAD.U32 R7, RZ, RZ, UR5 ;  /* 0x00000005ff077e24 */ /* 0x000fc4000f8e00ff */
[----:B------:R-:W-:Y:S02]  /*2250*/  IMAD.U32 R11, RZ, RZ, UR7 ;  /* 0x00000007ff0b7e24 */ /* 0x000fe4000f8e00ff */
[----:B------:R-:W-:Y:S02]  /*2260*/  IMAD.MOV.U32 R8, RZ, RZ, 0x70 ;  /* 0x00000070ff087424 */ /* 0x000fe400078e00ff */
[----:B--2---:R-:W-:-:S07]  /*2270*/  IMAD.MOV.U32 R12, RZ, RZ, 0x1 ;  /* 0x00000001ff0c7424 */ /* 0x004fce00078e00ff */
[----:B------:R-:W-:-:S07]  /*2280*/  LEPC R20, `(.L_x_35) ;  /* 0x000000001014794e */ /* 0x000fce0000000000 */
[----:B-1-3--:R-:W-:Y:S05]  /*2290*/  CALL.ABS.NOINC R14 ;  /* 0x000000000e007343 */ /* 0x00afea0003c00000 */
.L_x_35:
[----:B------:R1:W2:Y:S01]  /*22a0*/  LDC.64 R14, c[0x4][R23] ;  /* 0x01000000170e7b82 */ /* 0x0002a20000000a00 */
[----:B------:R-:W-:Y:S01]  /*22b0*/  ULDC.64 UR4, c[0x4][0x80] ;  /* 0x0100200000047ab9 */ /* 0x000fe20000000a00 */
[----:B------:R-:W-:Y:S01]  /*22c0*/  ULDC.64 UR6, c[0x4][0x10] ;  /* 0x0100040000067ab9 */ /* 0x000fe20000000a00 */
[----:B------:R-:W-:Y:S01]  /*22d0*/  IMAD.U32 R4, RZ, RZ, UR4 ;  /* 0x00000004ff047e24 */ /* 0x000fe2000f8e00ff */
[----:B------:R-:W-:Y:S01]  /*22e0*/  MOV R12, 0x1 ;  /* 0x00000001000c7802 */ /* 0x000fe20000000f00 */
[----:B------:R-:W-:Y:S01]  /*22f0*/  IMAD.U32 R5, RZ, RZ, UR5 ;  /* 0x00000005ff057e24 */ /* 0x000fe2000f8e00ff */
[----:B------:R-:W-:Y:S01]  /*2300*/  ULDC.64 UR4, c[0x4][0x88] ;  /* 0x0100220000047ab9 */ /* 0x000fe20000000a00 */
[----:B------:R-:W-:Y:S02]  /*2310*/  IMAD.U32 R10, RZ, RZ, UR6 ;  /* 0x00000006ff0a7e24 */ /* 0x000fe4000f8e00ff */
[----:B------:R-:W-:Y:S02]  /*2320*/  IMAD.U32 R6, RZ, RZ, UR4 ;  /* 0x00000004ff067e24 */ /* 0x000fe4000f8e00ff */
[----:B------:R-:W-:-:S02]  /*2330*/  IMAD.U32 R7, RZ, RZ, UR5 ;  /* 0x00000005ff077e24 */ /* 0x000fc4000f8e00ff */
[----:B------:R-:W-:Y:S02]  /*2340*/  IMAD.U32 R11, RZ, RZ, UR7 ;  /* 0x00000007ff0b7e24 */ /* 0x000fe4000f8e00ff */
[----:B------:R-:W-:Y:S02]  /*2350*/  IMAD.MOV.U32 R8, RZ, RZ, 0x70 ;  /* 0x00000070ff087424 */ /* 0x000fe400078e00ff */
[----:B-1----:R-:W-:-:S07]  /*2360*/  IMAD.MOV.U32 R13, RZ, RZ, RZ ;  /* 0x000000ffff0d7224 */ /* 0x002fce00078e00ff */
[----:B------:R-:W-:-:S07]  /*2370*/  LEPC R20, `(.L_x_34) ;  /* 0x000000001014794e */ /* 0x000fce0000000000 */
[----:B--2---:R-:W-:Y:S05]  /*2380*/  CALL.ABS.NOINC R14 ;  /* 0x000000000e007343 */ /* 0x004fea0003c00000 */
.L_x_34:
[----:B--2---:R-:W2:Y:S01]  /*2390*/  LDC R4, c[0x0][0x288] ;  /* 0x0000a200ff047b82 */ /* 0x004ea20000000800 */
[----:B------:R-:W-:Y:S01]  /*23a0*/  ULDC.64 UR4, c[0x0][0x590] ;  /* 0x0001640000047ab9 */ /* 0x000fe20000000a00 */
[----:B------:R-:W-:Y:S01]  /*23b0*/  SHF.R.U32.HI R0, RZ, 0x2, R18 ;  /* 0x00000002ff007819 */ /* 0x000fe20000011612 */
[----:B------:R-:W-:Y:S01]  /*23c0*/  IMAD.U32 R105, RZ, RZ, UR4 ;  /* 0x00000004ff697e24 */ /* 0x000fe2000f8e00ff */
[C---:B------:R-:W-:Y:S01]  /*23d0*/  LOP3.LUT R6, R18.reuse, 0xe0, RZ, 0xc0, !PT ;  /* 0x000000e012067812 */ /* 0x040fe200078ec0ff */
[----:B------:R-:W-:Y:S01]  /*23e0*/  IMAD.U32 R107, RZ, RZ, UR5 ;  /* 0x00000005ff6b7e24 */ /* 0x000fe2000f8e00ff */
[----:B-1----:R-:W-:Y:S01]  /*23f0*/  LOP3.LUT R3, R18, 0x3, RZ, 0xc0, !PT ;  /* 0x0000000312037812 */ /* 0x002fe200078ec0ff */
[----:B------:R-:W-:Y:S01]  /*2400*/  ULDC UR4, c[0x0][0x284] ;  /* 0x0000a10000047ab9 */ /* 0x000fe20000000800 */
[----:B------:R-:W-:Y:S02]  /*2410*/  ISETP.NE.U32.AND P0, PT, R105, RZ, PT ;  /* 0x000000ff6900720c */ /* 0x000fe40003f05070 */
[----:B------:R-:W-:-:S02]  /*2420*/  LOP3.LUT R7, R0, 0x7, RZ, 0xc0, !PT ;  /* 0x0000000700077812 */ /* 0x000fc400078ec0ff */
[----:B------:R-:W-:Y:S02]  /*2430*/  ISETP.NE.AND.EX P0, PT, R107, RZ, PT, P0 ;  /* 0x000000ff6b00720c */ /* 0x000fe40003f05300 */
[----:B------:R-:W-:Y:S01]  /*2440*/  SHF.R.U32.HI R0, RZ, 0x1, R6 ;  /* 0x00000001ff007819 */ /* 0x000fe20000011606 */
[----:B--2---:R-:W-:-:S03]  /*2450*/  IMAD R5, R3, -0x2, R4 ;  /* 0xfffffffe03057824 */ /* 0x004fc600078e0204 */
[----:B------:R-:W-:Y:S01]  /*2460*/  IADD3 R3, -R0, UR4, -R7 ;  /* 0x0000000400037c10 */ /* 0x000fe2000fffe907 */
[----:B------:R-:W-:-:S04]  /*2470*/  IMAD R98, R98, -0x80, R5 ;  /* 0xffffff8062627824 */ /* 0x000fc800078e0205 */
[----:B------:R-:W-:Y:S02]  /*2480*/  IMAD R100, R100, -0x80, R3 ;  /* 0xffffff8064647824 */ /* 0x000fe400078e0203 */
[----:B------:R-:W-:Y:S05]  /*2490*/  @!P0 BRA `(.L_x_36) ;  /* 0x0000000000548947 */ /* 0x000fea0003800000 */
[----:B------:R-:W-:Y:S02]  /*24a0*/  ULDC.64 UR4, c[0x0][0x588] ;  /* 0x0001620000047ab9 */ /* 0x000fe40000000a00 */
[----:B------:R-:W-:-:S04]  /*24b0*/  ISETP.NE.U32.AND P1, PT, RZ, UR4, PT ;  /* 0x00000004ff007c0c */ /* 0x000fc8000bf25070 */
[----:B------:R-:W-:-:S13]  /*24c0*/  ISETP.NE.AND.EX P1, PT, RZ, UR5, PT, P1 ;  /* 0x00000005ff007c0c */ /* 0x000fda000bf25310 */
[----:B------:R-:W-:Y:S05]  /*24d0*/  @!P1 BRA `(.L_x_37) ;  /* 0x0000000000289947 */ /* 0x000fea0003800000 */
[----:B------:R-:W1:Y:S01]  /*24e0*/  LDC.64 R4, c[0x0][0x588] ;  /* 0x00016200ff047b82 */ /* 0x000e620000000a00 */
[----:B------:R-:W-:-:S04]  /*24f0*/  IMAD R3, R105, UR47, RZ ;  /* 0x0000002f69037c24 */ /* 0x000fc8000f8e02ff */
[----:B-1----:R-:W-:-:S05]  /*2500*/  IMAD.WIDE R4, R3, 0x4, R4 ;  /* 0x0000000403047825 */ /* 0x002fca00078e0204 */
[----:B------:R-:W2:Y:S01]  /*2510*/  LDG.E R89, desc[UR40][R4.64] ;  /* 0x0000002804597981 */ /* 0x000ea2000c1e1900 */
[----:B------:R-:W-:Y:S02]  /*2520*/  IMAD.MOV.U32 R88, RZ, RZ, 0x1 ;  /* 0x00000001ff587424 */ /* 0x000fe400078e00ff */
[----:B------:R-:W-:Y:S02]  /*2530*/  IMAD.MOV.U32 R95, RZ, RZ, 0x1 ;  /* 0x00000001ff5f7424 */ /* 0x000fe400078e00ff */
[----:B------:R-:W-:Y:S02]  /*2540*/  IMAD.MOV.U32 R97, RZ, RZ, 0x1 ;  /* 0x00000001ff617424 */ /* 0x000fe400078e00ff */
[----:B--2---:R-:W-:Y:S01]  /*2550*/  IMAD.MOV.U32 R96, RZ, RZ, R89 ;  /* 0x000000ffff607224 */ /* 0x004fe200078e0059 */
[----:B------:R-:W-:Y:S01]  /*2560*/  MOV R99, R89 ;  /* 0x0000005900637202 */ /* 0x000fe20000000f00 */
[----:B------:R-:W-:Y:S06]  /*2570*/  BRA `(.L_x_36) ;  /* 0x00000000001c7947 */ /* 0x000fec0003800000 */
.L_x_37:
[----:B------:R-:W-:Y:S01]  /*2580*/  ULDC UR4, c[0x0][0x580] ;  /* 0x0001600000047ab9 */ /* 0x000fe20000000800 */
[----:B------:R-:W-:Y:S02]  /*2590*/  IMAD.MOV.U32 R88, RZ, RZ, 0x1 ;  /* 0x00000001ff587424 */ /* 0x000fe400078e00ff */
[----:B------:R-:W-:Y:S02]  /*25a0*/  IMAD.MOV.U32 R95, RZ, RZ, 0x1 ;  /* 0x00000001ff5f7424 */ /* 0x000fe400078e00ff */
[----:B------:R-:W-:Y:S02]  /*25b0*/  IMAD.MOV.U32 R97, RZ, RZ, 0x1 ;  /* 0x00000001ff617424 */ /* 0x000fe400078e00ff */
[----:B------:R-:W-:Y:S02]  /*25c0*/  IMAD.U32 R89, RZ, RZ, UR4 ;  /* 0x00000004ff597e24 */ /* 0x000fe4000f8e00ff */
[----:B------:R-:W-:Y:S02]  /*25d0*/  IMAD.U32 R96, RZ, RZ, UR4 ;  /* 0x00000004ff607e24 */ /* 0x000fe4000f8e00ff */
[----:B------:R-:W-:-:S07]  /*25e0*/  IMAD.U32 R99, RZ, RZ, UR4 ;  /* 0x00000004ff637e24 */ /* 0x000fce000f8e00ff */
.L_x_36:
[----:B------:R-:W1:Y:S02]  /*25f0*/  LDC.64 R8, c[0x0][0x5b0] ;  /* 0x00016c00ff087b82 */ /* 0x000e640000000a00 */
[----:B-1----:R-:W-:-:S04]  /*2600*/  ISETP.NE.U32.AND P1, PT, R8, RZ, PT ;  /* 0x000000ff0800720c */ /* 0x002fc80003f25070 */
[----:B------:R-:W-:-:S13]  /*2610*/  ISETP.NE.AND.EX P1, PT, R9, RZ, PT, P1 ;  /* 0x000000ff0900720c */ /* 0x000fda0003f25310 */
        /* <DEDUP_REMOVED lines=8> */
[----:B------:R1:W5:Y:S01]  /*26a0*/  LDG.E R90, desc[UR40][R4.64] ;  /* 0x00000028045a7981 */ /* 0x000362000c1e1900 */
[----:B------:R-:W-:Y:S05]  /*26b0*/  BRA `(.L_x_38) ;  /* 0x0000000000087947 */ /* 0x000fea0003800000 */
.L_x_39:
[----:B------:R-:W-:Y:S02]  /*26c0*/  ULDC UR4, c[0x0][0x5a0] ;  /* 0x0001680000047ab9 */ /* 0x000fe40000000800 */
[----:B------:R-:W-:-:S07]  /*26d0*/  IMAD.U32 R90, RZ, RZ, UR4 ;  /* 0x00000004ff5a7e24 */ /* 0x000fce000f8e00ff */
.L_x_38:
[----:B------:R-:W2:Y:S01]  /*26e0*/  LDC.64 R8, c[0x0][0x5c0] ;  /* 0x00017000ff087b82 */ /* 0x000ea20000000a00 */
[----:B------:R-:W-:Y:S01]  /*26f0*/  ULDC.64 UR4, c[0x0][0x588] ;  /* 0x0001620000047ab9 */ /* 0x000fe20000000a00 */
[----:B------:R-:W-:Y:S02]  /*2700*/  ISETP.EQ.U32.AND P4, PT, R105, RZ, PT ;  /* 0x000000ff6900720c */ /* 0x000fe40003f82070 */
[----:B------:R-:W-:Y:S02]  /*2710*/  ISETP.NE.U32.AND P3, PT, RZ, UR4, PT ;  /* 0x00000004ff007c0c */ /* 0x000fe4000bf65070 */
[----:B------:R-:W-:Y:S02]  /*2720*/  LOP3.LUT P5, RZ, R97, 0xff, RZ, 0xc0, !PT ;  /* 0x000000ff61ff7812 */ /* 0x000fe400078ac0ff */
[----:B------:R-:W3:Y:S01]  /*2730*/  LDC R15, c[0x0][0x5c8] ;  /* 0x00017200ff0f7b82 */ /* 0x000ee20000000800 */
[----:B------:R-:W-:Y:S02]  /*2740*/  ISETP.NE.AND.EX P3, PT, RZ, UR5, PT, P3 ;  /* 0x00000005ff007c0c */ /* 0x000fe4000bf65330 */
[----:B------:R-:W-:-:S02]  /*2750*/  FSEL R0, R99, R96, !P5 ;  /* 0x0000006063007208 */ /* 0x000fc40006800000 */
[----:B------:R-:W-:Y:S02]  /*2760*/  ISETP.EQ.OR.EX P4, PT, R107, RZ, !P3, P4 ;  /* 0x000000ff6b00720c */ /* 0x000fe40005f82740 */
[----:B------:R-:W-:Y:S02]  /*2770*/  PLOP3.LUT P1, PT, PT, PT, PT, 0x8, 0x0 ;  /* 0x000000000000781c */ /* 0x000fe40003f2e170 */
[----:B------:R-:W-:Y:S02]  /*2780*/  PLOP3.LUT P3, PT, P3, PT, PT, 0x8, 0x0 ;  /* 0x000000000000781c */ /* 0x000fe40001f6e170 */
[C---:B------:R-:W-:Y:S02]  /*2790*/  FSEL R96, R89.reuse, R96, !P0 ;  /* 0x0000006059607208 */ /* 0x040fe40004000000 */
[----:B------:R-:W-:Y:S02]  /*27a0*/  FSEL R0, R89, R0, !P0 ;  /* 0x0000000059007208 */ /* 0x000fe40004000000 */
[----:B--2---:R-:W-:-:S04]  /*27b0*/  ISETP.NE.U32.AND P2, PT, R8, RZ, PT ;  /* 0x000000ff0800720c */ /* 0x004fc80003f45070 */
[----:B------:R-:W-:-:S04]  /*27c0*/  ISETP.NE.AND.EX P2, PT, R9, RZ, PT, P2 ;  /* 0x000000ff0900720c */ /* 0x000fc80003f45320 */
[----:B---3--:R-:W-:Y:S01]  /*27d0*/  FSEL R15, R15, RZ, !P2 ;  /* 0x000000ff0f0f7208 */ /* 0x008fe20005000000 */
[----:B------:R-:W-:Y:S08]  /*27e0*/  @!P4 BRA `(.L_x_40) ;  /* 0x00000000003cc947 */ /* 0x000ff00003800000 */
[----:B------:R-:W-:Y:S04]  /*27f0*/  BSSY B0, `(.L_x_40) ;  /* 0x000000e000007945 */ /* 0x000fe80003800000 */
[----:B------:R-:W-:Y:S05]  /*2800*/  @!P0 BRA `(.L_x_41) ;  /* 0x0000000000248947 */ /* 0x000fea0003800000 */
[----:B------:R-:W-:Y:S02]  /*2810*/  LOP3.LUT P4, RZ, R95, 0xff, RZ, 0xc0, !PT ;  /* 0x000000ff5fff7812 */ /* 0x000fe4000788c0ff */
[----:B------:R-:W-:Y:S02]  /*2820*/  PLOP3.LUT P1, PT, P3, PT, PT, 0x80, 0x0 ;  /* 0x000000000000781c */ /* 0x000fe40001f2f070 */
[----:B------:R-:W-:-:S09]  /*2830*/  PRMT R97, RZ, 0x7610, R97 ;  /* 0x00007610ff617816 */ /* 0x000fd20000000061 */
[----:B------:R-:W-:Y:S05]  /*2840*/  @!P4 BRA `(.L_x_42) ;  /* 0x000000000020c947 */ /* 0x000fea0003800000 */
[----:B------:R-:W-:Y:S01]  /*2850*/  FSETP.EQ.AND P1, PT, R89, RZ, PT ;  /* 0x000000ff5900720b */ /* 0x000fe20003f22000 */
[----:B------:R-:W-:Y:S01]  /*2860*/  IMAD.MOV.U32 R0, RZ, RZ, R89 ;  /* 0x000000ffff007224 */ /* 0x000fe200078e0059 */
[----:B------:R-:W-:Y:S02]  /*2870*/  MOV R96, R89 ;  /* 0x0000005900607202 */ /* 0x000fe40000000f00 */
[----:B------:R-:W-:Y:S01]  /*2880*/  PRMT R97, R95, 0x7610, R97 ;  /* 0x000076105f617816 */ /* 0x000fe20000000061 */
[----:B------:R-:W-:Y:S08]  /*2890*/  BRA `(.L_x_42) ;  /* 0x00000000000c7947 */ /* 0x000ff00003800000 */
.L_x_41:
[----:B------:R-:W-:Y:S01]  /*28a0*/  FSETP.EQ.AND P1, PT, R89, RZ, PT ;  /* 0x000000ff5900720b */ /* 0x000fe20003f22000 */
[--C-:B------:R-:W-:Y:S02]  /*28b0*/  IMAD.MOV.U32 R96, RZ, RZ, R89.reuse ;  /* 0x000000ffff607224 */ /* 0x100fe400078e0059 */
[----:B------:R-:W-:-:S10]  /*28c0*/  IMAD.MOV.U32 R0, RZ, RZ, R89 ;  /* 0x000000ffff007224 */ /* 0x000fd400078e0059 */
.L_x_42:
[----:B------:R-:W-:Y:S05]  /*28d0*/  BSYNC B0 ;  /* 0x0000000000007941 */ /* 0x000fea0003800000 */
.L_x_40:
[----:B------:R-:W-:Y:S04]  /*28e0*/  BSSY B0, `(.L_x_43) ;  /* 0x000000f000007945 */ /* 0x000fe80003800000 */
[----:B------:R-:W-:Y:S05]  /*28f0*/  @!P0 BRA `(.L_x_44) ;  /* 0x0000000000288947 */ /* 0x000fea0003800000 */
[----:B------:R-:W-:Y:S02]  /*2900*/  LOP3.LUT P0, RZ, R88, 0xff, RZ, 0xc0, !PT ;  /* 0x000000ff58ff7812 */ /* 0x000fe4000780c0ff */
[----:B------:R-:W-:Y:S02]  /*2910*/  PRMT R95, RZ, 0x7610, R95 ;  /* 0x00007610ff5f7816 */ /* 0x000fe4000000005f */
[----:B------:R-:W-:-:S09]  /*2920*/  PRMT R97, RZ, 0x7610, R97 ;  /* 0x00007610ff617816 */ /* 0x000fd20000000061 */
[----:B------:R-:W-:Y:S05]  /*2930*/  @!P0 BRA `(.L_x_45) ;  /* 0x0000000000248947 */ /* 0x000fea0003800000 */
[----:B------:R-:W-:Y:S01]  /*2940*/  FSETP.EQ.AND P3, PT, R89, RZ, PT ;  /* 0x000000ff5900720b */ /* 0x000fe20003f62000 */
[----:B------:R-:W-:Y:S01]  /*2950*/  IMAD.MOV.U32 R96, RZ, RZ, R89 ;  /* 0x000000ffff607224 */ /* 0x000fe200078e0059 */
[C---:B------:R-:W-:Y:S01]  /*2960*/  PRMT R95, R88.reuse, 0x7610, R95 ;  /* 0x00007610585f7816 */ /* 0x040fe2000000005f */
[----:B------:R-:W-:Y:S01]  /*2970*/  IMAD.MOV.U32 R0, RZ, RZ, R89 ;  /* 0x000000ffff007224 */ /* 0x000fe200078e0059 */
[----:B------:R-:W-:Y:S01]  /*2980*/  PRMT R97, R88, 0x7610, R97 ;  /* 0x0000761058617816 */ /* 0x000fe20000000061 */
[----:B------:R-:W-:Y:S08]  /*2990*/  BRA `(.L_x_45) ;  /* 0x00000000000c7947 */ /* 0x000ff00003800000 */
.L_x_44:
[----:B------:R-:W-:Y:S01]  /*29a0*/  FSETP.EQ.AND P3, PT, R89, RZ, PT ;  /* 0x000000ff5900720b */ /* 0x000fe20003f62000 */
[--C-:B------:R-:W-:Y:S02]  /*29b0*/  IMAD.MOV.U32 R96, RZ, RZ, R89.reuse ;  /* 0x000000ffff607224 */ /* 0x100fe400078e0059 */
[----:B------:R-:W-:-:S10]  /*29c0*/  IMAD.MOV.U32 R0, RZ, RZ, R89 ;  /* 0x000000ffff007224 */ /* 0x000fd400078e0059 */
.L_x_45:
[----:B------:R-:W-:Y:S05]  /*29d0*/  BSYNC B0 ;  /* 0x0000000000007941 */ /* 0x000fea0003800000 */
.L_x_43:
[----:B------:R-:W-:Y:S01]  /*29e0*/  LOP3.LUT R92, R92, 0x1, RZ, 0x3c, !PT ;  /* 0x000000015c5c7812 */ /* 0x000fe200078e3cff */
[----:B------:R-:W-:Y:S01]  /*29f0*/  IMAD.MOV.U32 R13, RZ, RZ, R15 ;  /* 0x000000ffff0d7224 */ /* 0x000fe200078e000f */
[----:B------:R-:W-:Y:S01]  /*2a00*/  MOV R3, RZ ;  /* 0x000000ff00037202 */ /* 0x000fe20000000f00 */
[----:B------:R-:W-:Y:S06]  /*2a10*/  @!P2 BRA `(.L_x_46) ;  /* 0x00000000005ca947 */ /* 0x000fec0003800000 */
[----:B------:R-:W2:Y:S01]  /*2a20*/  LDC.64 R10, c[0x0][0x5d0] ;  /* 0x00017400ff0a7b82 */ /* 0x000ea20000000a00 */
[----:B------:R-:W-:Y:S01]  /*2a30*/  SHF.R.U32.HI R6, RZ, 0x5, R6 ;  /* 0x00000005ff067819 */ /* 0x000fe20000011606 */
[----:B------:R-:W-:Y:S01]  /*2a40*/  USHF.R.S32.HI UR4, URZ, 0x1f, UR47 ;  /* 0x0000001f3f047899 */ /* 0x000fe2000801142f */
[----:B------:R-:W-:-:S03]  /*2a50*/  ISETP.GE.AND P0, PT, R98, 0x1, PT ;  /* 0x000000016200780c */ /* 0x000fc60003f06270 */
[----:B-1----:R-:W-:Y:S01]  /*2a60*/  IMAD.SHL.U32 R4, R6, 0x10, RZ ;  /* 0x0000001006047824 */ /* 0x002fe200078e00ff */
[C---:B------:R-:W-:Y:S02]  /*2a70*/  ISETP.LT.OR P2, PT, R100.reuse, 0x1, !P0 ;  /* 0x000000016400780c */ /* 0x040fe40004741670 */
[----:B------:R-:W-:Y:S02]  /*2a80*/  ISETP.LT.OR P0, PT, R100, 0x9, !P0 ;  /* 0x000000096400780c */ /* 0x000fe40004701670 */
[----:B------:R-:W-:-:S05]  /*2a90*/  LOP3.LUT R4, R4, 0xfffffff0, R7, 0xe2, !PT ;  /* 0xfffffff004047812 */ /* 0x000fca00078ee207 */
[----:B------:R-:W-:-:S05]  /*2aa0*/  VIADD R4, R4, UR46 ;  /* 0x0000002e04047c36 */ /* 0x000fca0008000000 */
[--C-:B------:R-:W-:Y:S01]  /*2ab0*/  SHF.R.S32.HI R5, RZ, 0x1f, R4.reuse ;  /* 0x0000001fff057819 */ /* 0x100fe20000011404 */
[C---:B--2---:R-:W-:Y:S02]  /*2ac0*/  IMAD R6, R10.reuse, UR4, RZ ;  /* 0x000000040a067c24 */ /* 0x044fe4000f8e02ff */
[----:B------:R-:W-:-:S04]  /*2ad0*/  IMAD.WIDE.U32 R4, R10, UR47, R4 ;  /* 0x0000002f0a047c25 */ /* 0x000fc8000f8e0004 */
[----:B------:R-:W-:Y:S01]  /*2ae0*/  IMAD R7, R11, UR47, R6 ;  /* 0x0000002f0b077c24 */ /* 0x000fe2000f8e0206 */
[----:B------:R-:W-:-:S03]  /*2af0*/  LEA R6, P4, R4, R8, 0x1 ;  /* 0x0000000804067211 */ /* 0x000fc600078808ff */
[----:B------:R-:W-:-:S05]  /*2b00*/  IMAD.IADD R5, R5, 0x1, R7 ;  /* 0x0000000105057824 */ /* 0x000fca00078e0207 */
[----:B------:R-:W-:-:S05]  /*2b10*/  LEA.HI.X R7, R4, R9, R5, 0x1, P4 ;  /* 0x0000000904077211 */ /* 0x000fca00020f0c05 */
[----:B------:R-:W2:Y:S04]  /*2b20*/  @!P2 LDG.E.U16 R5, desc[UR40][R6.64] ;  /* 0x000000280605a981 */ /* 0x000ea8000c1e1500 */
[----:B------:R-:W3:Y:S01]  /*2b30*/  @!P0 LDG.E.U16 R4, desc[UR40][R6.64+0x10] ;  /* 0x0000102806048981 */ /* 0x000ee2000c1e1500 */
[----:B------:R-:W-:Y:S01]  /*2b40*/  IMAD.MOV.U32 R15, RZ, RZ, RZ ;  /* 0x000000ffff0f7224 */ /* 0x000fe200078e00ff */
[----:B--2---:R-:W-:-:S04]  /*2b50*/  @!P2 PRMT R15, R5, 0x5410, RZ ;  /* 0x00005410050fa816 */ /* 0x004fc800000000ff */
[----:B---3--:R-:W-:-:S05]  /*2b60*/  @!P0 PRMT R15, R15, 0x5410, R4 ;  /* 0x000054100f0f8816 */ /* 0x008fca0000000004 */
[C---:B------:R-:W-:Y:S01]  /*2b70*/  IMAD.U32 R13, R15.reuse, 0x10000, RZ ;  /* 0x000100000f0d7824 */ /* 0x040fe200078e00ff */
[----:B------:R-:W-:-:S07]  /*2b80*/  LOP3.LUT R15, R15, 0xffff0000, RZ, 0xc0, !PT ;  /* 0xffff00000f0f7812 */ /* 0x000fce00078ec0ff */
.L_x_46:
[----:B------:R-:W-:Y:S01]  /*2b90*/  BSSY B0, `(.L_x_47) ;  /* 0x0000019000007945 */ /* 0x000fe20003800000 */
[----:B------:R-:W-:Y:S02]  /*2ba0*/  CS2R R6, SRZ ;  /* 0x0000000000067805 */ /* 0x000fe4000001ff00 */
[----:B-1----:R-:W-:Y:S02]  /*2bb0*/  CS2R R4, SRZ ;  /* 0x0000000000047805 */ /* 0x002fe4000001ff00 */
[----:B------:R-:W-:Y:S02]  /*2bc0*/  CS2R R10, SRZ ;  /* 0x00000000000a7805 */ /* 0x000fe4000001ff00 */
[----:B------:R-:W-:Y:S01]  /*2bd0*/  CS2R R8, SRZ ;  /* 0x0000000000087805 */ /* 0x000fe2000001ff00 */
[----:B------:R-:W-:Y:S06]  /*2be0*/  @P1 BRA `(.L_x_48) ;  /* 0x00000000004c1947 */ /* 0x000fec0003800000 */
[----:B------:R-:W-:-:S13]  /*2bf0*/  ISETP.NE.AND P0, PT, R102, 0x3, PT ;  /* 0x000000036600780c */ /* 0x000fda0003f05270 */
[----:B------:R-:W-:Y:S05]  /*2c00*/  @!P0 BRA `(.L_x_49) ;  /* 0x0000000000048947 */ /* 0x000fea0003800000 */
[----:B------:R-:W-:Y:S01]  /*2c10*/  BPT.TRAP 0x1 ;  /* 0x000000040000795c */ /* 0x000fe20000300000 */
.L_x_49:
[----:B------:R-:W-:Y:S01]  /*2c20*/  SHF.L.U32 R3, R92, 0x1f, RZ ;  /* 0x0000001f5c037819 */ /* 0x000fe200000006ff */
[----:B------:R-:W-:Y:S01]  /*2c30*/  BSSY B1, `(.L_x_50) ;  /* 0x0000005000017945 */ /* 0x000fe20003800000 */
[----:B------:R-:W-:Y:S01]  /*2c40*/  @!P3 LEA R12, R91, UR51, 0x1 ;  /* 0x000000335b0cbc11 */ /* 0x000fe2000f8e08ff */
[----:B------:R-:W-:Y:S01]  /*2c50*/  IMAD.MOV.U32 R11, RZ, RZ, RZ ;  /* 0x000000ffff0b7224 */ /* 0x000fe200078e00ff */
[----:B------:R-:W1:Y:S02]  /*2c60*/  SYNCS.PHASECHK.TRANS64.TRYWAIT P0, [UR51+0x60], R3 ;  /* 0x00006003ff0075a7 */ /* 0x000e640008000173 */
[----:B-1----:R-:W-:Y:S05]  /*2c70*/  @!P0 BRA `(.L_x_51) ;  /* 0x0000005000c48947 */ /* 0x002fea0003800000 */
.L_x_169:
[----:B------:R-:W-:Y:S05]  /*2c80*/  BSYNC B1 ;  /* 0x0000000000017941 */ /* 0x000fea0003800000 */
.L_x_50:
[----:B------:R-:W-:Y:S02]  /*2c90*/  MOV R10, RZ ;  /* 0x000000ff000a7202 */ /* 0x000fe40000000f00 */
[----:B------:R-:W-:Y:S01]  /*2ca0*/  CS2R R8, SRZ ;  /* 0x0000000000087805 */ /* 0x000fe2000001ff00 */
[----:B------:R-:W-:Y:S01]  /*2cb0*/  IMAD.MOV.U32 R6, RZ, RZ, RZ ;  /* 0x000000ffff067224 */ /* 0x000fe200078e00ff */
[----:B-1----:R-:W-:Y:S01]  /*2cc0*/  CS2R R4, SRZ ;  /* 0x0000000000047805 */ /* 0x002fe2000001ff00 */
[----:B------:R-:W-:Y:S01]  /*2cd0*/  @!P3 IMAD R14, R93, 0x2, R12 ;  /* 0x000000025d0eb824 */ /* 0x000fe200078e020c */
[----:B------:R-:W-:Y:S05]  /*2ce0*/  @!P3 WARPSYNC.ALL ;  /* 0x000000000000b948 */ /* 0x000fea0003800000 */
[----:B------:R1:W2:Y:S01]  /*2cf0*/  @!P3 LDSM.16.M88.4 R8, [R12+0x200] ;  /* 0x000200000c08b83b */ /* 0x0002a20000000200 */
[----:B------:R-:W-:-:S03]  /*2d00*/  IMAD.MOV.U32 R3, RZ, RZ, 0x1 ;  /* 0x00000001ff037424 */ /* 0x000fc600078e00ff */
[----:B------:R1:W3:Y:S04]  /*2d10*/  @!P3 LDSM.16.M88.4 R4, [R14+0x200] ;  /* 0x000200000e04b83b */ /* 0x0002e80000000200 */
.L_x_48:
[----:B------:R-:W-:Y:S05]  /*2d20*/  BSYNC B0 ;  /* 0x0000000000007941 */ /* 0x000fea0003800000 */
.L_x_47:
[C---:B--2---:R-:W-:Y:S01]  /*2d30*/  IMAD.U32 R100, R10.reuse, 0x10000, RZ ;  /* 0x000100000a647824 */ /* 0x044fe200078e00ff */
[C---:B------:R-:W-:Y:S01]  /*2d40*/  LOP3.LUT R98, R9.reuse, 0xffff0000, RZ, 0xc0, !PT ;  /* 0xffff000009627812 */ /* 0x040fe200078ec0ff */
[----:B------:R-:W-:Y:S01]  /*2d50*/  IMAD.U32 R20, R9, 0x10000, RZ ;  /* 0x0001000009147824 */ /* 0x000fe200078e00ff */
[----:B------:R-:W-:Y:S01]  /*2d60*/  LOP3.LUT R10, R10, 0xffff0000, RZ, 0xc0, !PT ;  /* 0xffff00000a0a7812 */ /* 0x000fe200078ec0ff */
[C---:B------:R-:W-:Y:S01]  /*2d70*/  IMAD.U32 R104, R11.reuse, 0x10000, RZ ;  /* 0x000100000b687824 */ /* 0x040fe200078e00ff */
[----:B------:R-:W-:Y:S01]  /*2d80*/  LOP3.LUT R106, R11, 0xffff0000, RZ, 0xc0, !PT ;  /* 0xffff00000b6a7812 */ /* 0x000fe200078ec0ff */
[C---:B-1----:R-:W-:Y:S01]  /*2d90*/  IMAD.U32 R12, R8.reuse, 0x10000, RZ ;  /* 0x00010000080c7824 */ /* 0x042fe200078e00ff */
[----:B------:R-:W-:Y:S01]  /*2da0*/  LOP3.LUT R14, R8, 0xffff0000, RZ, 0xc0, !PT ;  /* 0xffff0000080e7812 */ /* 0x000fe200078ec0ff */
[C-C-:B-----5:R-:W-:Y:S01]  /*2db0*/  FFMA R9, R90.reuse, R24, R13.reuse ;  /* 0x000000185a097223 */ /* 0x160fe2000000000d */
[C---:B------:R-:W-:Y:S01]  /*2dc0*/  FFMA R11, R90.reuse, R25, R13 ;  /* 0x000000195a0b7223 */ /* 0x040fe2000000000d */
[C-C-:B------:R-:W-:Y:S01]  /*2dd0*/  FFMA R103, R90.reuse, R26, R15.reuse ;  /* 0x0000001a5a677223 */ /* 0x140fe2000000000f */
[C---:B------:R-:W-:Y:S01]  /*2de0*/  FFMA R8, R90.reuse, R27, R15 ;  /* 0x0000001b5a087223 */ /* 0x040fe2000000000f */
[C-C-:B------:R-:W-:Y:S01]  /*2df0*/  FFMA R28, R90.reuse, R28, R13.reuse ;  /* 0x0000001c5a1c7223 */ /* 0x140fe2000000000d */
[C---:B------:R-:W-:Y:S01]  /*2e00*/  FFMA R29, R90.reuse, R29, R13 ;  /* 0x0000001d5a1d7223 */ /* 0x040fe2000000000d */
[C-C-:B------:R-:W-:Y:S01]  /*2e10*/  FFMA R30, R90.reuse, R30, R15.reuse ;  /* 0x0000001e5a1e7223 */ /* 0x140fe2000000000f */
[----:B------:R-:W-:Y:S01]  /*2e20*/  FFMA R31, R90, R31, R15 ;  /* 0x0000001f5a1f7223 */ /* 0x000fe2000000000f */
[-C--:B------:R-:W-:Y:S01]  /*2e30*/  FMUL R20, R20, R99.reuse ;  /* 0x0000006314147220 */ /* 0x080fe20000400000 */
[-C--:B------:R-:W-:Y:S01]  /*2e40*/  FMUL R21, R98, R99.reuse ;  /* 0x0000006362157220 */ /* 0x080fe20000400000 */
[-C--:B------:R-:W-:Y:S01]  /*2e50*/  FMUL R23, R100, R99.reuse ;  /* 0x0000006364177220 */ /* 0x080fe20000400000 */
[-C--:B------:R-:W-:Y:S01]  /*2e60*/  FMUL R24, R10, R99.reuse ;  /* 0x000000630a187220 */ /* 0x080fe20000400000 */
[-C--:B------:R-:W-:Y:S01]  /*2e70*/  FMUL R25, R104, R99.reuse ;  /* 0x0000006368197220 */ /* 0x080fe20000400000 */
[-C--:B------:R-:W-:Y:S01]  /*2e80*/  FMUL R26, R106, R99.reuse ;  /* 0x000000636a1a7220 */ /* 0x080fe20000400000 */
[-C--:B------:R-:W-:Y:S01]  /*2e90*/  FMUL R12, R12, R99.reuse ;  /* 0x000000630c0c7220 */ /* 0x080fe20000400000 */
[----:B------:R-:W-:Y:S01]  /*2ea0*/  FMUL R14, R14, R99 ;  /* 0x000000630e0e7220 */ /* 0x000fe20000400000 */
[C---:B---3--:R-:W-:Y:S01]  /*2eb0*/  IMAD.U32 R112, R5.reuse, 0x10000, RZ ;  /* 0x0001000005707824 */ /* 0x048fe200078e00ff */
[----:B------:R-:W-:Y:S01]  /*2ec0*/  LOP3.LUT R114, R5, 0xffff0000, RZ, 0xc0, !PT ;  /* 0xffff000005727812 */ /* 0x000fe200078ec0ff */
[C---:B------:R-:W-:Y:S01]  /*2ed0*/  IMAD.U32 R116, R6.reuse, 0x10000, RZ ;  /* 0x0001000006747824 */ /* 0x040fe200078e00ff */
[----:B------:R-:W-:Y:S01]  /*2ee0*/  LOP3.LUT R118, R6, 0xffff0000, RZ, 0xc0, !PT ;  /* 0xffff000006767812 */ /* 0x000fe200078ec0ff */
[----:B------:R-:W-:Y:S01]  /*2ef0*/  FADD R5, R103, R20 ;  /* 0x0000001467057221 */ /* 0x000fe20000000000 */
[----:B------:R-:W-:Y:S01]  /*2f00*/  SHF.L.U32 R108, R4, 0x10, RZ ;  /* 0x00000010046c7819 */ /* 0x000fe200000006ff */
[----:B------:R-:W-:Y:S01]  /*2f10*/  FADD R8, R8, R21 ;  /* 0x0000001508087221 */ /* 0x000fe20000000000 */
[----:B------:R-:W-:Y:S01]  /*2f20*/  LOP3.LUT R110, R4, 0xffff0000, RZ, 0xc0, !PT ;  /* 0xffff0000046e7812 */ /* 0x000fe200078ec0ff */
[----:B------:R-:W-:Y:S01]  /*2f30*/  FADD R6, R28, R23 ;  /* 0x000000171c067221 */ /* 0x000fe20000000000 */
[----:B------:R-:W-:Y:S01]  /*2f40*/  FADD R29, R29, R24 ;  /* 0x000000181d1d7221 */ /* 0x000fe20000000000 */
[----:B------:R-:W-:Y:S01]  /*2f50*/  FADD R30, R30, R25 ;  /* 0x000000191e1e7221 */ /* 0x000fe20000000000 */
[----:B------:R-:W-:Y:S01]  /*2f60*/  FADD R31, R31, R26 ;  /* 0x0000001a1f1f7221 */ /* 0x000fe20000000000 */
[----:B------:R-:W-:Y:S01]  /*2f70*/  FADD R4, R9, R12 ;  /* 0x0000000c09047221 */ /* 0x000fe20000000000 */
[----:B------:R-:W-:Y:S01]  /*2f80*/  FADD R11, R11, R14 ;  /* 0x0000000e0b0b7221 */ /* 0x000fe20000000000 */
[C---:B------:R-:W-:Y:S01]  /*2f90*/  LOP3.LUT R98, R7.reuse, 0xffff0000, RZ, 0xc0, !PT ;  /* 0xffff000007627812 */ /* 0x040fe200078ec0ff */
[----:B------:R-:W-:Y:S01]  /*2fa0*/  IMAD.U32 R120, R7, 0x10000, RZ ;  /* 0x0001000007787824 */ /* 0x000fe200078e00ff */
[----:B------:R-:W-:Y:S01]  /*2fb0*/  F2FP.RELU.BF16.F32.PACK_AB R5, R8, R5 ;  /* 0x000000050805723e */ /* 0x000fe200000018ff */
[C-C-:B------:R-:W-:Y:S01]  /*2fc0*/  FFMA R8, R90.reuse, R32, R13.reuse ;  /* 0x000000205a087223 */ /* 0x140fe2000000000d */
[----:B------:R-:W-:Y:S01]  /*2fd0*/  F2FP.RELU.BF16.F32.PACK_AB R6, R29, R6 ;  /* 0x000000061d06723e */ /* 0x000fe200000018ff */
[----:B------:R-:W-:Y:S01]  /*2fe0*/  FFMA R9, R90, R33, R13 ;  /* 0x000000215a097223 */ /* 0x000fe2000000000d */
[----:B------:R-:W-:Y:S01]  /*2ff0*/  F2FP.RELU.BF16.F32.PACK_AB R7, R31, R30 ;  /* 0x0000001e1f07723e */ /* 0x000fe200000018ff */
[-C--:B------:R-:W-:Y:S01]  /*3000*/  FMUL R29, R108, R99.reuse ;  /* 0x000000636c1d7220 */ /* 0x080fe20000400000 */
[----:B------:R-:W-:Y:S01]  /*3010*/  F2FP.RELU.BF16.F32.PACK_AB R4, R11, R4 ;  /* 0x000000040b04723e */ /* 0x000fe200000018ff */
[----:B------:R-:W-:Y:S01]  /*3020*/  FMUL R30, R110, R99 ;  /* 0x000000636e1e7220 */ /* 0x000fe20000400000 */
[C-C-:B------:R-:W-:Y:S01]  /*3030*/  FFMA R10, R90.reuse, R34, R15.reuse ;  /* 0x000000225a0a7223 */ /* 0x140fe2000000000f */
[C-C-:B------:R-:W-:Y:S01]  /*3040*/  FFMA R11, R90.reuse, R35, R15.reuse ;  /* 0x000000235a0b7223 */ /* 0x140fe2000000000f */
[----:B------:R-:W-:Y:S01]  /*3050*/  FFMA R27, R90, R38, R15 ;  /* 0x000000265a1b7223 */ /* 0x000fe2000000000f */
[-C--:B------:R-:W-:Y:S01]  /*3060*/  FMUL R31, R112, R99.reuse ;  /* 0x00000063701f7220 */ /* 0x080fe20000400000 */
[----:B------:R-:W-:Y:S01]  /*3070*/  FMUL R32, R114, R99 ;  /* 0x0000006372207220 */ /* 0x000fe20000400000 */
[C---:B------:R-:W-:Y:S01]  /*3080*/  FFMA R28, R90.reuse, R36, R13 ;  /* 0x000000245a1c7223 */ /* 0x040fe2000000000d */
[----:B------:R-:W-:Y:S01]  /*3090*/  FFMA R38, R90, R39, R15 ;  /* 0x000000275a267223 */ /* 0x000fe2000000000f */
[-C--:B------:R-:W-:Y:S01]  /*30a0*/  FMUL R33, R116, R99.reuse ;  /* 0x0000006374217220 */ /* 0x080fe20000400000 */
[-C--:B------:R-:W-:Y:S01]  /*30b0*/  FMUL R34, R120, R99.reuse ;  /* 0x0000006378227220 */ /* 0x080fe20000400000 */
[----:B------:R-:W-:Y:S01]  /*30c0*/  FMUL R35, R98, R99 ;  /* 0x0000006362237220 */ /* 0x000fe20000400000 */
[----:B------:R-:W-:Y:S01]  /*30d0*/  FFMA R37, R90, R37, R13 ;  /* 0x000000255a257223 */ /* 0x000fe2000000000d */
[----:B------:R-:W-:Y:S01]  /*30e0*/  FMUL R36, R118, R99 ;  /* 0x0000006376247220 */ /* 0x000fe20000400000 */
[----:B------:R-:W-:Y:S01]  /*30f0*/  FADD R8, R8, R29 ;  /* 0x0000001d08087221 */ /* 0x000fe20000000000 */
[----:B------:R-:W-:Y:S01]  /*3100*/  FADD R9, R9, R30 ;  /* 0x0000001e09097221 */ /* 0x000fe20000000000 */
[----:B------:R-:W-:Y:S01]  /*3110*/  FADD R10, R10, R31 ;  /* 0x0000001f0a0a7221 */ /* 0x000fe20000000000 */
[----:B------:R-:W-:Y:S01]  /*3120*/  FADD R11, R11, R32 ;  /* 0x000000200b0b7221 */ /* 0x000fe20000000000 */
[----:B------:R-:W-:Y:S01]  /*3130*/  FADD R39, R28, R33 ;  /* 0x000000211c277221 */ /* 0x000fe20000000000 */
[----:B------:R-:W-:Y:S01]  /*3140*/  FADD R27, R27, R34 ;  /* 0x000000221b1b7221 */ /* 0x000fe20000000000 */
[----:B------:R-:W-:Y:S01]  /*3150*/  FADD R38, R38, R35 ;  /* 0x0000002326267221 */ /* 0x000fe20000000000 */
[----:B------:R-:W-:Y:S01]  /*3160*/  FADD R98, R37, R36 ;  /* 0x0000002425627221 */ /* 0x000fe20000000000 */
[----:B------:R-:W-:Y:S01]  /*3170*/  LEA R28, R91, UR51, 0x1 ;  /* 0x000000335b1c7c11 */ /* 0x000fe2000f8e08ff */
[----:B------:R-:W-:Y:S05]  /*3180*/  WARPSYNC.ALL ;  /* 0x0000000000007948 */ /* 0x000fea0003800000 */
[----:B------:R-:W-:Y:S01]  /*3190*/  F2FP.RELU.BF16.F32.PACK_AB R8, R9, R8 ;  /* 0x000000080908723e */ /* 0x000fe200000018ff */
[----:B------:R1:W-:Y:S01]  /*31a0*/  STSM.16.M88.4 [R28+0x200], R4 ;  /* 0x000200041c007844 */ /* 0x0003e20000000200 */
[----:B------:R-:W-:Y:S01]  /*31b0*/  F2FP.RELU.BF16.F32.PACK_AB R9, R11, R10 ;  /* 0x0000000a0b09723e */ /* 0x000fe200000018ff */
[----:B------:R-:W-:Y:S01]  /*31c0*/  BSSY B0, `(.L_x_52) ;  /* 0x0000014000007945 */ /* 0x000fe20003800000 */
[----:B------:R-:W-:Y:S01]  /*31d0*/  F2FP.RELU.BF16.F32.PACK_AB R11, R38, R27 ;  /* 0x0000001b260b723e */ /* 0x000fe200000018ff */
[----:B------:R-:W-:Y:S01]  /*31e0*/  IMAD R27, R93, 0x2, R28 ;  /* 0x000000025d1b7824 */ /* 0x000fe200078e021c */
[----:B------:R-:W-:-:S02]  /*31f0*/  F2FP.RELU.BF16.F32.PACK_AB R10, R98, R39 ;  /* 0x00000027620a723e */ /* 0x000fc400000018ff */
[----:B------:R-:W-:-:S03]  /*3200*/  ISETP.GT.U32.AND P0, PT, R94, 0x3e, PT ;  /* 0x0000003e5e00780c */ /* 0x000fc60003f04070 */
[----:B------:R1:W-:Y:S01]  /*3210*/  STSM.16.M88.4 [R27+0x200], R8 ;  /* 0x000200081b007844 */ /* 0x0003e20000000200 */
[----:B------:R-:W-:Y:S01]  /*3220*/  @!PT LDS RZ, [RZ] ;  /* 0x00000000fffff984 */ /* 0x000fe20000000800 */
[----:B------:R-:W-:Y:S01]  /*3230*/  @!PT LDS RZ, [RZ] ;  /* 0x00000000fffff984 */ /* 0x000fe20000000800 */
[----:B------:R-:W-:Y:S01]  /*3240*/  @!PT LDS RZ, [RZ] ;  /* 0x00000000fffff984 */ /* 0x000fe20000000800 */
[----:B------:R-:W-:Y:S01]  /*3250*/  @!PT LDS RZ, [RZ] ;  /* 0x00000000fffff984 */ /* 0x000fe20000000800 */
[----:B------:R2:W-:Y:S06]  /*3260*/  MEMBAR.ALL.CTA ;  /* 0x0000000000007992 */ /* 0x0005ec0000008000 */
[----:B--2---:R-:W2:Y:S02]  /*3270*/  FENCE.VIEW.ASYNC.S ;  /* 0x00000000000073c6 */ /* 0x004ea40000000000 */
[----:B--2---:R-:W-:Y:S06]  /*3280*/  BAR.SYNC.DEFER_BLOCKING 0x1, 0x100 ;  /* 0x0044000000007b1d */ /* 0x004fec0000010000 */
[----:B------:R-:W-:Y:S05]  /*3290*/  @P0 BRA `(.L_x_53) ;  /* 0x0000000000180947 */ /* 0x000fea0003800000 */
[----:B------:R-:W-:Y:S02]  /*32a0*/  UIADD3 UR4, UP0, UR52, 0x4f0, URZ ;  /* 0x000004f034047890 */ /* 0x000fe4000ff1e03f */
[----:B------:R-:W-:Y:S02]  /*32b0*/  UIADD3 UR44, UR51, 0x200, URZ ;  /* 0x00000200332c7890 */ /* 0x000fe4000fffe03f */
[----:B------:R-:W-:-:S09]  /*32c0*/  UIADD3.X UR5, URZ, UR53, URZ, UP0, !UPT ;  /* 0x000000353f057290 */ /* 0x000fd200087fe43f */
[----:B------:R2:W-:Y:S01]  /*32d0*/  UTMASTG.3D [UR44], [UR4] ;  /* 0x0000002c040073b5 */ /* 0x0005e20008010000 */
[----:B------:R0:W-:Y:S01]  /*32e0*/  UTMACMDFLUSH ;  /* 0x00000000000079b7 */ /* 0x0001e20000000000 */
[----:B--2---:R-:W-:-:S04]  /*32f0*/  DEPBAR.LE SB0, 0x1 ;  /* 0x000080400000791a */ /* 0x004fc80000000000 */
.L_x_53:
[----:B------:R-:W-:Y:S05]  /*3300*/  BSYNC B0 ;  /* 0x0000000000007941 */ /* 0x000fea0003800000 */
.L_x_52:
[----:B------:R-:W-:Y:S01]  /*3310*/  BAR.SYNC.DEFER_BLOCKING 0x1, 0x100 ;  /* 0x0044000000007b1d */ /* 0x000fe20000010000 */
[----:B------:R-:W-:Y:S01]  /*3320*/  ISETP.NE.AND P2, PT, RZ, UR43, PT ;  /* 0x0000002bff007c0c */ /* 0x000fe2000bf45270 */
[----:B------:R-:W-:-:S12]  /*3330*/  VIADD R38, R28, 0x200 ;  /* 0x000002001c267836 */ /* 0x000fd80000000000 */
[----:B------:R-:W-:Y:S05]  /*3340*/  @!P2 BRA `(.L_x_54) ;  /* 0x000000000034a947 */ /* 0x000fea0003800000 */
[----:B------:R-:W-:Y:S04]  /*3350*/  BSSY B0, `(.L_x_55) ;  /* 0x0000009000007945 */ /* 0x000fe80003800000 */
[----:B------:R-:W-:Y:S05]  /*3360*/  @P1 BRA `(.L_x_56) ;  /* 0x00000000001c1947 */ /* 0x000fea0003800000 */
[----:B------:R-:W-:-:S13]  /*3370*/  ISETP.NE.AND P2, PT, R102, 0x3, PT ;  /* 0x000000036600780c */ /* 0x000fda0003f45270 */
[----:B------:R-:W-:Y:S05]  /*3380*/  @!P2 BRA `(.L_x_57) ;  /* 0x000000000004a947 */ /* 0x000fea0003800000 */
[----:B------:R-:W-:Y:S01]  /*3390*/  BPT.TRAP 0x1 ;  /* 0x000000040000795c */ /* 0x000fe20000300000 */
.L_x_57:
[----:B------:R-:W-:-:S04]  /*33a0*/  ULEA UR4, UR42, UR51, 0x3 ;  /* 0x000000332a047291 */ /* 0x000fc8000f8e183f */
[----:B------:R-:W-:-:S04]  /*33b0*/  UIADD3 UR4, UR4, 0x80, URZ ;  /* 0x0000008004047890 */ /* 0x000fc8000fffe03f */
[----:B------:R-:W-:-:S09]  /*33c0*/  UPRMT UR4, UR50, 0x654, UR4 ;  /* 0x0000065432047896 */ /* 0x000fd20008000004 */
[----:B------:R-:W-:Y:S03]  /*33d0*/  SYNCS.ARRIVE.TRANS64.RED.A1T0 RZ, [UR4], RZ ;  /* 0x000000ffffff79a7 */ /* 0x000fe60008100404 */
.L_x_56:
[----:B------:R-:W-:Y:S05]  /*33e0*/  BSYNC B0 ;  /* 0x0000000000007941 */ /* 0x000fea0003800000 */
.L_x_55:
[----:B------:R-:W-:-:S04]  /*33f0*/  UIADD3 UR42, UR42, 0x1, URZ ;  /* 0x000000012a2a7890 */ /* 0x000fc8000fffe03f */
[----:B------:R-:W-:-:S04]  /*3400*/  UISETP.NE.AND UP0, UPT, UR42, 0x4, UPT ;  /* 0x000000042a00788c */ /* 0x000fc8000bf05270 */
[----:B------:R-:W-:-:S12]  /*3410*/  USEL UR42, UR42, URZ, UP0 ;  /* 0x0000003f2a2a7287 */ /* 0x000fd80008000000 */
.L_x_54:
[----:B------:R-:W-:Y:S04]  /*3420*/  BSSY B0, `(.L_x_58) ;  /* 0x0000032000007945 */ /* 0x000fe80003800000 */
[----:B------:R-:W-:Y:S05]  /*3430*/  @P1 BRA `(.L_x_59) ;  /* 0x0000000000c01947 */ /* 0x000fea0003800000 */
[----:B------:R-:W-:-:S13]  /*3440*/  ISETP.NE.AND P2, PT, R102, 0x3, PT ;  /* 0x000000036600780c */ /* 0x000fda0003f45270 */
[----:B------:R-:W-:Y:S05]  /*3450*/  @!P2 BRA `(.L_x_60) ;  /* 0x000000000004a947 */ /* 0x000fea0003800000 */
[----:B------:R-:W-:Y:S01]  /*3460*/  BPT.TRAP 0x1 ;  /* 0x000000040000795c */ /* 0x000fe20000300000 */
.L_x_60:
[----:B-1----:R-:W-:Y:S01]  /*3470*/  LEA R4, R3, UR51, 0x3 ;  /* 0x0000003303047c11 */ /* 0x002fe2000f8e18ff */
[----:B------:R-:W-:Y:S01]  /*3480*/  BSSY B1, `(.L_x_61) ;  /* 0x0000004000017945 */ /* 0x000fe20003800000 */
[----:B------:R-:W-:-:S04]  /*3490*/  SHF.L.U32 R5, R92, 0x1f, RZ ;  /* 0x0000001f5c057819 */ /* 0x000fc800000006ff */
[----:B------:R-:W1:Y:S02]  /*34a0*/  SYNCS.PHASECHK.TRANS64.TRYWAIT P2, [R4+URZ+0x60], R5 ;  /* 0x00006005040075a7 */ /* 0x000e64000804017f */
[----:B-1----:R-:W-:Y:S05]  /*34b0*/  @!P2 BRA `(.L_x_62) ;  /* 0x0000004800cca947 */ /* 0x002fea0003800000 */
.L_x_170:
[----:B------:R-:W-:Y:S05]  /*34c0*/  BSYNC B1 ;  /* 0x0000000000017941 */ /* 0x000fea0003800000 */
.L_x_61:
[----:B------:R-:W-:Y:S05]  /*34d0*/  @P3 BRA `(.L_x_63) ;  /* 0x0000000000943947 */ /* 0x000fea0003800000 */
[----:B------:R-:W-:Y:S01]  /*34e0*/  IMAD R8, R3, 0x2000, R38 ;  /* 0x0000200003087824 */ /* 0x000fe200078e0226 */
[----:B------:R-:W-:Y:S05]  /*34f0*/  WARPSYNC.ALL ;  /* 0x0000000000007948 */ /* 0x000fea0003800000 */
[----:B-1----:R-:W-:Y:S01]  /*3500*/  IMAD R4, R93, 0x2, R8 ;  /* 0x000000025d047824 */ /* 0x002fe200078e0208 */
[----:B------:R-:W1:Y:S05]  /*3510*/  LDSM.16.M88.4 R32, [R8] ;  /* 0x000000000820783b */ /* 0x000e6a0000000200 */
[----:B------:R-:W2:Y:S01]  /*3520*/  LDSM.16.M88.4 R4, [R4] ;  /* 0x000000000404783b */ /* 0x000ea20000000200 */
[C---:B-1----:R-:W-:Y:S01]  /*3530*/  SHF.L.U32 R12, R32.reuse, 0x10, RZ ;  /* 0x00000010200c7819 */ /* 0x042fe200000006ff */
[C---:B------:R-:W-:Y:S01]  /*3540*/  IMAD.U32 R26, R35.reuse, 0x10000, RZ ;  /* 0x00010000231a7824 */ /* 0x040fe200078e00ff */
[----:B------:R-:W-:Y:S01]  /*3550*/  LOP3.LUT R14, R32, 0xffff0000, RZ, 0xc0, !PT ;  /* 0xffff0000200e7812 */ /* 0x000fe200078ec0ff */
[----:B------:R-:W-:Y:S01]  /*3560*/  IMAD.U32 R24, R34, 0x10000, RZ ;  /* 0x0001000022187824 */ /* 0x000fe200078e00ff */
[----:B------:R-:W-:Y:S01]  /*3570*/  LOP3.LUT R30, R35, 0xffff0000, RZ, 0xc0, !PT ;  /* 0xffff0000231e7812 */ /* 0x000fe200078ec0ff */
[----:B--2---:R-:W-:Y:S01]  /*3580*/  IMAD.U32 R98, R6, 0x10000, RZ ;  /* 0x0001000006627824 */ /* 0x004fe200078e00ff */
[C---:B------:R-:W-:Y:S01]  /*3590*/  LOP3.LUT R32, R4.reuse, 0xffff0000, RZ, 0xc0, !PT ;  /* 0xffff000004207812 */ /* 0x040fe200078ec0ff */
[----:B------:R-:W-:Y:S01]  /*35a0*/  IMAD.U32 R8, R4, 0x10000, RZ ;  /* 0x0001000004087824 */ /* 0x000fe200078e00ff */
[----:B------:R-:W-:Y:S01]  /*35b0*/  LOP3.LUT R34, R34, 0xffff0000, RZ, 0xc0, !PT ;  /* 0xffff000022227812 */ /* 0x000fe200078ec0ff */
[----:B------:R-:W-:Y:S01]  /*35c0*/  IMAD.U32 R20, R33, 0x10000, RZ ;  /* 0x0001000021147824 */ /* 0x000fe200078e00ff */
[C---:B------:R-:W-:Y:S01]  /*35d0*/  LOP3.LUT R36, R5.reuse, 0xffff0000, RZ, 0xc0, !PT ;  /* 0xffff000005247812 */ /* 0x040fe200078ec0ff */
[----:B------:R-:W-:Y:S01]  /*35e0*/  IMAD.U32 R4, R5, 0x10000, RZ ;  /* 0x0001000005047824 */ /* 0x000fe200078e00ff */
[----:B------:R-:W-:Y:S01]  /*35f0*/  LOP3.LUT R10, R33, 0xffff0000, RZ, 0xc0, !PT ;  /* 0xffff0000210a7812 */ /* 0x000fe200078ec0ff */
[C---:B------:R-:W-:Y:S01]  /*3600*/  IMAD.U32 R100, R7.reuse, 0x10000, RZ ;  /* 0x0001000007647824 */ /* 0x040fe200078e00ff */
[----:B------:R-:W-:Y:S01]  /*3610*/  LOP3.LUT R6, R6, 0xffff0000, RZ, 0xc0, !PT ;  /* 0xffff000006067812 */ /* 0x000fe200078ec0ff */
[-C--:B------:R-:W-:Y:S01]  /*3620*/  FMUL R25, R26, R99.reuse ;  /* 0x000000631a197220 */ /* 0x080fe20000400000 */
[----:B------:R-:W-:Y:S01]  /*3630*/  LOP3.LUT R104, R7, 0xffff0000, RZ, 0xc0, !PT ;  /* 0xffff000007687812 */ /* 0x000fe200078ec0ff */
[-C--:B------:R-:W-:Y:S01]  /*3640*/  FMUL R26, R30, R99.reuse ;  /* 0x000000631e1a7220 */ /* 0x080fe20000400000 */
        /* <DEDUP_REMOVED lines=13> */
[----:B------:R-:W-:-:S07]  /*3720*/  FMUL R35, R104, R99 ;  /* 0x0000006368237220 */ /* 0x000fce0000400000 */
.L_x_63:
[----:B------:R-:W-:-:S07]  /*3730*/  IADD3 R3, R3, 0x1, RZ ;  /* 0x0000000103037810 */ /* 0x000fce0007ffe0ff */
.L_x_59:
[----:B------:R-:W-:Y:S05]  /*3740*/  BSYNC B0 ;  /* 0x0000000000007941 */ /* 0x000fea0003800000 */
.L_x_58:
[C-C-:B-1----:R-:W-:Y:S01]  /*3750*/  FFMA R5, R90.reuse, R40, R13.reuse ;  /* 0x000000285a057223 */ /* 0x142fe2000000000d */
[C---:B------:R-:W-:Y:S01]  /*3760*/  FFMA R41, R90.reuse, R41, R13 ;  /* 0x000000295a297223 */ /* 0x040fe2000000000d */
[C-C-:B------:R-:W-:Y:S01]  /*3770*/  FFMA R7, R90.reuse, R42, R15.reuse ;  /* 0x0000002a5a077223 */ /* 0x140fe2000000000f */
[----:B------:R-:W-:Y:S01]  /*3780*/  FFMA R4, R90, R43, R15 ;  /* 0x0000002b5a047223 */ /* 0x000fe2000000000f */
[----:B------:R-:W-:Y:S01]  /*3790*/  FADD R5, R12, R5 ;  /* 0x000000050c057221 */ /* 0x000fe20000000000 */
[----:B------:R-:W-:Y:S01]  /*37a0*/  FADD R6, R14, R41 ;  /* 0x000000290e067221 */ /* 0x000fe20000000000 */
[----:B------:R-:W-:Y:S01]  /*37b0*/  FADD R7, R20, R7 ;  /* 0x0000000714077221 */ /* 0x000fe20000000000 */
[----:B------:R-:W-:Y:S01]  /*37c0*/  FADD R8, R21, R4 ;  /* 0x0000000415087221 */ /* 0x000fe20000000000 */
[C-C-:B------:R-:W-:Y:S01]  /*37d0*/  FFMA R44, R90.reuse, R44, R13.reuse ;  /* 0x0000002c5a2c7223 */ /* 0x140fe2000000000d */
[----:B------:R-:W-:Y:S01]  /*37e0*/  FFMA R45, R90, R45, R13 ;  /* 0x0000002d5a2d7223 */ /* 0x000fe2000000000d */
[----:B------:R-:W-:Y:S01]  /*37f0*/  F2FP.RELU.BF16.F32.PACK_AB R4, R6, R5 ;  /* 0x000000050604723e */ /* 0x000fe200000018ff */
[--C-:B------:R-:W-:Y:S01]  /*3800*/  FFMA R46, R90, R46, R15.reuse ;  /* 0x0000002e5a2e7223 */ /* 0x100fe2000000000f */
[----:B------:R-:W-:Y:S01]  /*3810*/  F2FP.RELU.BF16.F32.PACK_AB R5, R8, R7 ;  /* 0x000000070805723e */ /* 0x000fe200000018ff */
[C-C-:B------:R-:W-:Y:S01]  /*3820*/  FFMA R47, R90.reuse, R47, R15.reuse ;  /* 0x0000002f5a2f7223 */ /* 0x140fe2000000000f */
[C-C-:B------:R-:W-:Y:S01]  /*3830*/  FFMA R50, R90.reuse, R50, R15.reuse ;  /* 0x000000325a327223 */ /* 0x140fe2000000000f */
[C---:B------:R-:W-:Y:S01]  /*3840*/  FFMA R51, R90.reuse, R51, R15 ;  /* 0x000000335a337223 */ /* 0x040fe2000000000f */
[C-C-:B------:R-:W-:Y:S01]  /*3850*/  FFMA R48, R90.reuse, R48, R13.reuse ;  /* 0x000000305a307223 */ /* 0x140fe2000000000d */
[C-C-:B------:R-:W-:Y:S01]  /*3860*/  FFMA R49, R90.reuse, R49, R13.reuse ;  /* 0x000000315a317223 */ /* 0x140fe2000000000d */
[C-C-:B------:R-:W-:Y:S01]  /*3870*/  FFMA R52, R90.reuse, R52, R13.reuse ;  /* 0x000000345a347223 */ /* 0x140fe2000000000d */
[C---:B------:R-:W-:Y:S01]  /*3880*/  FFMA R53, R90.reuse, R53, R13 ;  /* 0x000000355a357223 */ /* 0x040fe2000000000d */
[C-C-:B------:R-:W-:Y:S01]  /*3890*/  FFMA R7, R90.reuse, R54, R15.reuse ;  /* 0x000000365a077223 */ /* 0x140fe2000000000f */
[----:B------:R-:W-:Y:S01]  /*38a0*/  FFMA R8, R90, R55, R15 ;  /* 0x000000375a087223 */ /* 0x000fe2000000000f */
        /* <DEDUP_REMOVED lines=12> */
[----:B------:R-:W-:Y:S01]  /*3970*/  F2FP.RELU.BF16.F32.PACK_AB R6, R45, R44 ;  /* 0x0000002c2d06723e */ /* 0x000fe200000018ff */
[----:B------:R-:W-:Y:S05]  /*3980*/  WARPSYNC.ALL ;  /* 0x0000000000007948 */ /* 0x000fea0003800000 */
[----:B------:R-:W-:Y:S01]  /*3990*/  F2FP.RELU.BF16.F32.PACK_AB R7, R47, R46 ;  /* 0x0000002e2f07723e */ /* 0x000fe200000018ff */
[----:B------:R-:W-:Y:S01]  /*39a0*/  BSSY B0, `(.L_x_64) ;  /* 0x0000018000007945 */ /* 0x000fe20003800000 */
[----:B------:R-:W-:-:S02]  /*39b0*/  F2FP.RELU.BF16.F32.PACK_AB R9, R10, R9 ;  /* 0x000000090a09723e */ /* 0x000fc400000018ff */
[----:B------:R-:W-:Y:S01]  /*39c0*/  F2FP.RELU.BF16.F32.PACK_AB R8, R49, R48 ;  /* 0x000000303108723e */ /* 0x000fe200000018ff */
[----:B------:R1:W-:Y:S01]  /*39d0*/  STSM.16.M88.4 [R28+0x2200], R4 ;  /* 0x002200041c007844 */ /* 0x0003e20000000200 */
[----:B------:R-:W-:Y:S02]  /*39e0*/  F2FP.RELU.BF16.F32.PACK_AB R10, R53, R52 ;  /* 0x00000034350a723e */ /* 0x000fe400000018ff */
[----:B------:R-:W-:-:S05]  /*39f0*/  F2FP.RELU.BF16.F32.PACK_AB R11, R40, R11 ;  /* 0x0000000b280b723e */ /* 0x000fca00000018ff */
        /* <DEDUP_REMOVED lines=11> */
[----:B------:R-:W-:Y:S02]  /*3ab0*/  UIADD3 UR4, UR51, 0x2200, URZ ;  /* 0x0000220033047890 */ /* 0x000fe4000fffe03f */
[----:B------:R-:W-:Y:S01]  /*3ac0*/  UIADD3.X UR9, URZ, UR53, URZ, UP0, !UPT ;  /* 0x000000353f097290 */ /* 0x000fe200087fe43f */
[----:B------:R-:W-:Y:S01]  /*3ad0*/  UMOV UR6, UR46 ;  /* 0x0000002e00067c82 */ /* 0x000fe20008000000 */
[----:B------:R-:W-:-:S07]  /*3ae0*/  UMOV UR7, UR47 ;  /* 0x0000002f00077c82 */ /* 0x000fce0008000000 */
[----:B------:R2:W-:Y:S01]  /*3af0*/  UTMASTG.3D [UR4], [UR8] ;  /* 0x00000004080073b5 */ /* 0x0005e20008010000 */
[----:B------:R0:W-:Y:S01]  /*3b00*/  UTMACMDFLUSH ;  /* 0x00000000000079b7 */ /* 0x0001e20000000000 */
[----:B--2---:R-:W-:-:S04]  /*3b10*/  DEPBAR.LE SB0, 0x1 ;  /* 0x000080400000791a */ /* 0x004fc80000000000 */
.L_x_65:
[----:B------:R-:W-:Y:S05]  /*3b20*/  BSYNC B0 ;  /* 0x0000000000007941 */ /* 0x000fea0003800000 */
.L_x_64:
[----:B------:R-:W-:Y:S06]  /*3b30*/  BAR.SYNC.DEFER_BLOCKING 0x1, 0x100 ;  /* 0x0044000000007b1d */ /* 0x000fec0000010000 */
[----:B------:R-:W-:Y:S04]  /*3b40*/  BSSY B0, `(.L_x_66) ;  /* 0x0000009000007945 */ /* 0x000fe80003800000 */
[----:B------:R-:W-:Y:S05]  /*3b50*/  @P1 BRA `(.L_x_67) ;  /* 0x00000000001c1947 */ /* 0x000fea0003800000 */
[----:B------:R-:W-:-:S13]  /*3b60*/  ISETP.NE.AND P2, PT, R102, 0x3, PT ;  /* 0x000000036600780c */ /* 0x000fda0003f45270 */
[----:B------:R-:W-:Y:S05]  /*3b70*/  @!P2 BRA `(.L_x_68) ;  /* 0x000000000004a947 */ /* 0x000fea0003800000 */
[----:B------:R-:W-:Y:S01]  /*3b80*/  BPT.TRAP 0x1 ;  /* 0x000000040000795c */ /* 0x000fe20000300000 */
.L_x_68:
[----:B------:R-:W-:-:S04]  /*3b90*/  ULEA UR4, UR42, UR51, 0x3 ;  /* 0x000000332a047291 */ /* 0x000fc8000f8e183f */
[----:B------:R-:W-:-:S04]  /*3ba0*/  UIADD3 UR4, UR4, 0x80, URZ ;  /* 0x0000008004047890 */ /* 0x000fc8000fffe03f */
[----:B------:R-:W-:-:S09]  /*3bb0*/  UPRMT UR4, UR50, 0x654, UR4 ;  /* 0x0000065432047896 */ /* 0x000fd20008000004 */
[----:B------:R-:W-:Y:S03]  /*3bc0*/  SYNCS.ARRIVE.TRANS64.RED.A1T0 RZ, [UR4], RZ ;  /* 0x000000ffffff79a7 */ /* 0x000fe60008100404 */
.L_x_67:
[----:B------:R-:W-:Y:S05]  /*3bd0*/  BSYNC B0 ;  /* 0x0000000000007941 */ /* 0x000fea0003800000 */
.L_x_66:
[----:B------:R-:W-:Y:S01]  /*3be0*/  UIADD3 UR42, UR42, 0x1, URZ ;  /* 0x000000012a2a7890 */ /* 0x000fe2000fffe03f */
[----:B------:R-:W-:Y:S01]  /*3bf0*/  BSSY B0, `(.L_x_69) ;  /* 0x0000039000007945 */ /* 0x000fe20003800000 */
[----:B------:R-:W-:Y:S02]  /*3c00*/  IMAD.MOV.U32 R37, RZ, RZ, R92 ;  /* 0x000000ffff257224 */ /* 0x000fe400078e005c */
[----:B------:R-:W-:-:S04]  /*3c10*/  UISETP.NE.AND UP0, UPT, UR42, 0x4, UPT ;  /* 0x000000042a00788c */ /* 0x000fc8000bf05270 */
[----:B------:R-:W-:Y:S01]  /*3c20*/  USEL UR42, UR42, URZ, UP0 ;  /* 0x0000003f2a2a7287 */ /* 0x000fe20008000000 */
[----:B------:R-:W-:Y:S11]  /*3c30*/  @P1 BRA `(.L_x_70) ;  /* 0x0000000000d01947 */ /* 0x000ff60003800000 */
[----:B------:R-:W-:-:S13]  /*3c40*/  ISETP.NE.AND P2, PT, R102, 0x3, PT ;  /* 0x000000036600780c */ /* 0x000fda0003f45270 */
[----:B------:R-:W-:Y:S05]  /*3c50*/  @!P2 BRA `(.L_x_71) ;  /* 0x000000000004a947 */ /* 0x000fea0003800000 */
[----:B------:R-:W-:Y:S01]  /*3c60*/  BPT.TRAP 0x1 ;  /* 0x000000040000795c */ /* 0x000fe20000300000 */
.L_x_71:
[C---:B-1----:R-:W-:Y:S01]  /*3c70*/  LEA R4, R3.reuse, UR51, 0x3 ;  /* 0x0000003303047c11 */ /* 0x042fe2000f8e18ff */
[----:B------:R-:W-:Y:S01]  /*3c80*/  VIADD R9, R3, 0x1 ;  /* 0x0000000103097836 */ /* 0x000fe20000000000 */
[----:B------:R-:W-:Y:S01]  /*3c90*/  SHF.L.U32 R5, R92, 0x1f, RZ ;  /* 0x0000001f5c057819 */ /* 0x000fe200000006ff */
[----:B------:R-:W-:Y:S03]  /*3ca0*/  BSSY B1, `(.L_x_72) ;  /* 0x0000005000017945 */ /* 0x000fe60003800000 */
[----:B------:R-:W1:Y:S01]  /*3cb0*/  SYNCS.PHASECHK.TRANS64.TRYWAIT P2, [R4+URZ+0x60], R5 ;  /* 0x00006005040075a7 */ /* 0x000e62000804017f */
[----:B------:R-:W-:-:S04]  /*3cc0*/  ISETP.NE.AND P4, PT, R9, 0x4, PT ;  /* 0x000000040900780c */ /* 0x000fc80003f85270 */
[----:B------:R-:W-:Y:S01]  /*3cd0*/  SEL R37, RZ, 0x1, P4 ;  /* 0x00000001ff257807 */ /* 0x000fe20002000000 */
[----:B-1----:R-:W-:Y:S08]  /*3ce0*/  @!P2 BRA `(.L_x_73) ;  /* 0x0000004000d4a947 */ /* 0x002ff00003800000 */
.L_x_171:
[----:B------:R-:W-:Y:S05]  /*3cf0*/  BSYNC B1 ;  /* 0x0000000000017941 */ /* 0x000fea0003800000 */
.L_x_72:
[----:B------:R-:W-:Y:S05]  /*3d00*/  @P3 BRA `(.L_x_74) ;  /* 0x0000000000943947 */ /* 0x000fea0003800000 */
[----:B------:R-:W-:Y:S01]  /*3d10*/  IMAD R14, R3, 0x2000, R38 ;  /* 0x00002000030e7824 */ /* 0x000fe200078e0226 */
[----:B------:R-:W-:Y:S05]  /*3d20*/  WARPSYNC.ALL ;  /* 0x0000000000007948 */ /* 0x000fea0003800000 */
[----:B------:R-:W-:Y:S01]  /*3d30*/  IMAD R33, R93, 0x2, R14 ;  /* 0x000000025d217824 */ /* 0x000fe200078e020e */
[----:B-1----:R-:W1:Y:S05]  /*3d40*/  LDSM.16.M88.4 R4, [R14] ;  /* 0x000000000e04783b */ /* 0x002e6a0000000200 */
[----:B------:R-:W2:Y:S01]  /*3d50*/  LDSM.16.M88.4 R32, [R33] ;  /* 0x000000002120783b */ /* 0x000ea20000000200 */
[C---:B-1----:R-:W-:Y:S01]  /*3d60*/  SHF.L.U32 R26, R7.reuse, 0x10, RZ ;  /* 0x00000010071a7819 */ /* 0x042fe200000006ff */
[----:B------:R-:W-:Y:S01]  /*3d70*/  IMAD.U32 R12, R4, 0x10000, RZ ;  /* 0x00010000040c7824 */ /* 0x000fe200078e00ff */
[----:B------:R-:W-:Y:S01]  /*3d80*/  LOP3.LUT R30, R7, 0xffff0000, RZ, 0xc0, !PT ;  /* 0xffff0000071e7812 */ /* 0x000fe200078ec0ff */
[----:B------:R-:W-:Y:S01]  /*3d90*/  IMAD.U32 R10, R6, 0x10000, RZ ;  /* 0x00010000060a7824 */ /* 0x000fe200078e00ff */
[----:B------:R-:W-:Y:S01]  /*3da0*/  LOP3.LUT R4, R4, 0xffff0000, RZ, 0xc0, !PT ;  /* 0xffff000004047812 */ /* 0x000fe200078ec0ff */
[C---:B--2---:R-:W-:Y:S01]  /*3db0*/  IMAD.U32 R36, R32.reuse, 0x10000, RZ ;  /* 0x0001000020247824 */ /* 0x044fe200078e00ff */
[----:B------:R-:W-:Y:S01]  /*3dc0*/  LOP3.LUT R32, R32, 0xffff0000, RZ, 0xc0, !PT ;  /* 0xffff000020207812 */ /* 0x000fe200078ec0ff */
[C---:B------:R-:W-:Y:S01]  /*3dd0*/  IMAD.U32 R44, R34.reuse, 0x10000, RZ ;  /* 0x00010000222c7824 */ /* 0x040fe200078e00ff */
[----:B------:R-:W-:Y:S01]  /*3de0*/  LOP3.LUT R34, R34, 0xffff0000, RZ, 0xc0, !PT ;  /* 0xffff000022227812 */ /* 0x000fe200078ec0ff */
[C---:B------:R-:W-:Y:S01]  /*3df0*/  IMAD.U32 R20, R5.reuse, 0x10000, RZ ;  /* 0x0001000005147824 */ /* 0x040fe200078e00ff */
[----:B------:R-:W-:Y:S01]  /*3e00*/  LOP3.LUT R8, R5, 0xffff0000, RZ, 0xc0, !PT ;  /* 0xffff000005087812 */ /* 0x000fe200078ec0ff */
[----:B------:R-:W-:Y:S01]  /*3e10*/  IMAD.U32 R40, R33, 0x10000, RZ ;  /* 0x0001000021287824 */ /* 0x000fe200078e00ff */
[----:B------:R-:W-:Y:S01]  /*3e20*/  LOP3.LUT R6, R6, 0xffff0000, RZ, 0xc0, !PT ;  /* 0xffff000006067812 */ /* 0x000fe200078ec0ff */
[----:B------:R-:W-:Y:S01]  /*3e30*/  IMAD.U32 R46, R35, 0x10000, RZ ;  /* 0x00010000232e7824 */ /* 0x000fe200078e00ff */
        /* <DEDUP_REMOVED lines=18> */
.L_x_74:
[----:B------:R-:W-:Y:S02]  /*3f60*/  LOP3.LUT R37, R92, R37, RZ, 0x3c, !PT ;  /* 0x000000255c257212 */ /* 0x000fe400078e3cff */
[----:B------:R-:W-:-:S07]  /*3f70*/  SEL R3, R9, RZ, P4 ;  /* 0x000000ff09037207 */ /* 0x000fce0002000000 */
.L_x_70:
[----:B------:R-:W-:Y:S05]  /*3f80*/  BSYNC B0 ;  /* 0x0000000000007941 */ /* 0x000fea0003800000 */
.L_x_69:
        /* <DEDUP_REMOVED lines=61> */
.L_x_76:
[----:B------:R-:W-:Y:S05]  /*4360*/  BSYNC B0 ;  /* 0x0000000000007941 */ /* 0x000fea0003800000 */
.L_x_75:
[----:B------:R-:W-:Y:S06]  /*4370*/  BAR.SYNC.DEFER_BLOCKING 0x1, 0x100 ;  /* 0x0044000000007b1d */ /* 0x000fec0000010000 */
[----:B------:R-:W-:Y:S04]  /*4380*/  BSSY B0, `(.L_x_77) ;  /* 0x0000009000007945 */ /* 0x000fe80003800000 */
[----:B------:R-:W-:Y:S05]  /*4390*/  @P1 BRA `(.L_x_78) ;  /* 0x00000000001c1947 */ /* 0x000fea0003800000 */
[----:B------:R-:W-:-:S13]  /*43a0*/  ISETP.NE.AND P2, PT, R102, 0x3, PT ;  /* 0x000000036600780c */ /* 0x000fda0003f45270 */
[----:B------:R-:W-:Y:S05]  /*43b0*/  @!P2 BRA `(.L_x_79) ;  /* 0x000000000004a947 */ /* 0x000fea0003800000 */
[----:B------:R-:W-:Y:S01]  /*43c0*/  BPT.TRAP 0x1 ;  /* 0x000000040000795c */ /* 0x000fe20000300000 */
.L_x_79:
[----:B------:R-:W-:-:S04]  /*43d0*/  ULEA UR4, UR42, UR51, 0x3 ;  /* 0x000000332a047291 */ /* 0x000fc8000f8e183f */
[----:B------:R-:W-:-:S04]  /*43e0*/  UIADD3 UR4, UR4, 0x80, URZ ;  /* 0x0000008004047890 */ /* 0x000fc8000fffe03f */
[----:B------:R-:W-:-:S09]  /*43f0*/  UPRMT UR4, UR50, 0x654, UR4 ;  /* 0x0000065432047896 */ /* 0x000fd20008000004 */
[----:B------:R-:W-:Y:S03]  /*4400*/  SYNCS.ARRIVE.TRANS64.RED.A1T0 RZ, [UR4], RZ ;  /* 0x000000ffffff79a7 */ /* 0x000fe60008100404 */
.L_x_78:
[----:B------:R-:W-:Y:S05]  /*4410*/  BSYNC B0 ;  /* 0x0000000000007941 */ /* 0x000fea0003800000 */
.L_x_77:
[----:B------:R-:W-:Y:S01]  /*4420*/  UIADD3 UR4, UR42, 0x1, URZ ;  /* 0x000000012a047890 */ /* 0x000fe2000fffe03f */
[----:B------:R-:W-:Y:S03]  /*4430*/  BSSY B0, `(.L_x_80) ;  /* 0x0000033000007945 */ /* 0x000fe60003800000 */
[----:B------:R-:W-:-:S04]  /*4440*/  UISETP.NE.AND UP0, UPT, UR4, 0x4, UPT ;  /* 0x000000040400788c */ /* 0x000fc8000bf05270 */
[----:B------:R-:W-:Y:S01]  /*4450*/  USEL UR42, UR4, URZ, UP0 ;  /* 0x0000003f042a7287 */ /* 0x000fe20008000000 */
[----:B------:R-:W-:Y:S11]  /*4460*/  @P1 BRA `(.L_x_81) ;  /* 0x0000000000bc1947 */ /* 0x000ff60003800000 */
[----:B------:R-:W-:-:S13]  /*4470*/  ISETP.NE.AND P2, PT, R102, 0x3, PT ;  /* 0x000000036600780c */ /* 0x000fda0003f45270 */
[----:B------:R-:W-:Y:S05]  /*4480*/  @!P2 BRA `(.L_x_82) ;  /* 0x000000000004a947 */ /* 0x000fea0003800000 */
[----:B------:R-:W-:Y:S01]  /*4490*/  BPT.TRAP 0x1 ;  /* 0x000000040000795c */ /* 0x000fe20000300000 */
.L_x_82:
[----:B-1----:R-:W-:Y:S01]  /*44a0*/  SHF.L.U32 R4, R37, 0x1f, RZ ;  /* 0x0000001f25047819 */ /* 0x002fe200000006ff */
[----:B------:R-:W-:Y:S01]  /*44b0*/  BSSY B1, `(.L_x_83) ;  /* 0x0000004000017945 */ /* 0x000fe20003800000 */
[----:B------:R-:W-:-:S04]  /*44c0*/  LEA R5, R3, UR51, 0x3 ;  /* 0x0000003303057c11 */ /* 0x000fc8000f8e18ff */
[----:B------:R-:W1:Y:S02]  /*44d0*/  SYNCS.PHASECHK.TRANS64.TRYWAIT P2, [R5+URZ+0x60], R4 ;  /* 0x00006004050075a7 */ /* 0x000e64000804017f */
[----:B-1----:R-:W-:Y:S05]  /*44e0*/  @!P2 BRA `(.L_x_84) ;  /* 0x0000003800e8a947 */ /* 0x002fea0003800000 */
.L_x_172:
[----:B------:R-:W-:Y:S05]  /*44f0*/  BSYNC B1 ;  /* 0x0000000000017941 */ /* 0x000fea0003800000 */
.L_x_83:
[----:B------:R-:W-:Y:S05]  /*4500*/  @P3 BRA `(.L_x_81) ;  /* 0x0000000000943947 */ /* 0x000fea0003800000 */
[----:B------:R-:W-:Y:S01]  /*4510*/  IMAD R38, R3, 0x2000, R38 ;  /* 0x0000200003267824 */ /* 0x000fe200078e0226 */
[----:B------:R-:W-:Y:S05]  /*4520*/  WARPSYNC.ALL ;  /* 0x0000000000007948 */ /* 0x000fea0003800000 */
[----:B------:R-:W-:Y:S02]  /*4530*/  IMAD R3, R93, 0x2, R38 ;  /* 0x000000025d037824 */ /* 0x000fe400078e0226 */
[----:B------:R-:W2:Y:S04]  /*4540*/  LDSM.16.M88.4 R36, [R38] ;  /* 0x000000002624783b */ /* 0x000ea80000000200 */
[----:B-1----:R-:W1:Y:S01]  /*4550*/  LDSM.16.M88.4 R4, [R3] ;  /* 0x000000000304783b */ /* 0x002e620000000200 */
[C---:B--2---:R-:W-:Y:S01]  /*4560*/  LOP3.LUT R14, R36.reuse, 0xffff0000, RZ, 0xc0, !PT ;  /* 0xffff0000240e7812 */ /* 0x044fe200078ec0ff */
[----:B------:R-:W-:Y:S01]  /*4570*/  IMAD.U32 R12, R36, 0x10000, RZ ;  /* 0x00010000240c7824 */ /* 0x000fe200078e00ff */
[----:B------:R-:W-:Y:S01]  /*4580*/  LOP3.LUT R24, R38, 0xffff0000, RZ, 0xc0, !PT ;  /* 0xffff000026187812 */ /* 0x000fe200078ec0ff */
[----:B------:R-:W-:Y:S01]  /*4590*/  IMAD.U32 R20, R37, 0x10000, RZ ;  /* 0x0001000025147824 */ /* 0x000fe200078e00ff */
[C---:B-1----:R-:W-:Y:S01]  /*45a0*/  SHF.L.U32 R10, R4.reuse, 0x10, RZ ;  /* 0x00000010040a7819 */ /* 0x042fe200000006ff */
[----:B------:R-:W-:Y:S01]  /*45b0*/  IMAD.U32 R32, R5, 0x10000, RZ ;  /* 0x0001000005207824 */ /* 0x000fe200078e00ff */
[----:B------:R-:W-:Y:S01]  /*45c0*/  LOP3.LUT R30, R4, 0xffff0000, RZ, 0xc0, !PT ;  /* 0xffff0000041e7812 */ /* 0x000fe200078ec0ff */
[C---:B------:R-:W-:Y:S01]  /*45d0*/  IMAD.U32 R42, R6.reuse, 0x10000, RZ ;  /* 0x00010000062a7824 */ /* 0x040fe200078e00ff */
[C---:B------:R-:W-:Y:S01]  /*45e0*/  LOP3.LUT R46, R7.reuse, 0xffff0000, RZ, 0xc0, !PT ;  /* 0xffff0000072e7812 */ /* 0x040fe200078ec0ff */
[----:B------:R-:W-:Y:S01]  /*45f0*/  IMAD.U32 R34, R7, 0x10000, RZ ;  /* 0x0001000007227824 */ /* 0x000fe200078e00ff */
        /* <DEDUP_REMOVED lines=22> */
.L_x_81:
[----:B------:R-:W-:Y:S05]  /*4760*/  BSYNC B0 ;  /* 0x0000000000007941 */ /* 0x000fea0003800000 */
.L_x_80:
[C-C-:B------:R-:W-:Y:S01]  /*4770*/  FFMA R80, R90.reuse, R80, R13.reuse ;  /* 0x000000505a507223 */ /* 0x140fe2000000000d */
[C-C-:B------:R-:W-:Y:S01]  /*4780*/  FFMA R81, R90.reuse, R81, R13.reuse ;  /* 0x000000515a517223 */ /* 0x140fe2000000000d */
[C-C-:B------:R-:W-:Y:S01]  /*4790*/  FFMA R3, R90.reuse, R72, R13.reuse ;  /* 0x000000485a037223 */ /* 0x140fe2000000000d */
[C-C-:B------:R-:W-:Y:S01]  /*47a0*/  FFMA R73, R90.reuse, R73, R13.reuse ;  /* 0x000000495a497223 */ /* 0x140fe2000000000d */
[C-C-:B------:R-:W-:Y:S01]  /*47b0*/  FFMA R76, R90.reuse, R76, R13.reuse ;  /* 0x0000004c5a4c7223 */ /* 0x140fe2000000000d */
[C---:B------:R-:W-:Y:S01]  /*47c0*/  FFMA R77, R90.reuse, R77, R13 ;  /* 0x0000004d5a4d7223 */ /* 0x040fe2000000000d */
[C-C-:B-1----:R-:W-:Y:S01]  /*47d0*/  FFMA R5, R90.reuse, R74, R15.reuse ;  /* 0x0000004a5a057223 */ /* 0x142fe2000000000f */
[C-C-:B------:R-:W-:Y:S01]  /*47e0*/  FFMA R4, R90.reuse, R75, R15.reuse ;  /* 0x0000004b5a047223 */ /* 0x140fe2000000000f */
[C-C-:B------:R-:W-:Y:S01]  /*47f0*/  FFMA R78, R90.reuse, R78, R15.reuse ;  /* 0x0000004e5a4e7223 */ /* 0x140fe2000000000f */
[C-C-:B------:R-:W-:Y:S01]  /*4800*/  FFMA R79, R90.reuse, R79, R15.reuse ;  /* 0x0000004f5a4f7223 */ /* 0x140fe2000000000f */
[C-C-:B------:R-:W-:Y:S01]  /*4810*/  FFMA R82, R90.reuse, R82, R15.reuse ;  /* 0x000000525a527223 */ /* 0x140fe2000000000f */
[C---:B------:R-:W-:Y:S01]  /*4820*/  FFMA R83, R90.reuse, R83, R15 ;  /* 0x000000535a537223 */ /* 0x040fe2000000000f */
        /* <DEDUP_REMOVED lines=25> */
[----:B------:R-:W-:Y:S02]  /*49c0*/  F2FP.RELU.BF16.F32.PACK_AB R10, R77, R76 ;  /* 0x0000004c4d0a723e */ /* 0x000fe400000018ff */
[----:B------:R-:W-:Y:S02]  /*49d0*/  F2FP.RELU.BF16.F32.PACK_AB R11, R79, R78 ;  /* 0x0000004e4f0b723e */ /* 0x000fe400000018ff */
[----:B------:R-:W-:Y:S02]  /*49e0*/  F2FP.RELU.BF16.F32.PACK_AB R81, R83, R82 ;  /* 0x000000525351723e */ /* 0x000fe400000018ff */
[----:B------:R-:W-:Y:S01]  /*49f0*/  F2FP.RELU.BF16.F32.PACK_AB R82, R85, R84 ;  /* 0x000000545552723e */ /* 0x000fe200000018ff */
[----:B------:R1:W-:Y:S01]  /*4a00*/  STSM.16.M88.4 [R28+0x6200], R8 ;  /* 0x006200081c007844 */ /* 0x0003e20000000200 */
        /* <DEDUP_REMOVED lines=19> */
.L_x_86:
[----:B------:R-:W-:Y:S05]  /*4b40*/  BSYNC B0 ;  /* 0x0000000000007941 */ /* 0x000fea0003800000 */
.L_x_85:
[----:B------:R-:W-:Y:S06]  /*4b50*/  BAR.SYNC.DEFER_BLOCKING 0x1, 0x100 ;  /* 0x0044000000007b1d */ /* 0x000fec0000010000 */
[----:B------:R-:W-:Y:S04]  /*4b60*/  BSSY B0, `(.L_x_87) ;  /* 0x0000009000007945 */ /* 0x000fe80003800000 */
[----:B------:R-:W-:Y:S05]  /*4b70*/  @P1 BRA `(.L_x_88) ;  /* 0x00000000001c1947 */ /* 0x000fea0003800000 */
[----:B------:R-:W-:-:S13]  /*4b80*/  ISETP.NE.AND P0, PT, R102, 0x3, PT ;  /* 0x000000036600780c */ /* 0x000fda0003f05270 */
[----:B------:R-:W-:Y:S05]  /*4b90*/  @!P0 BRA `(.L_x_89) ;  /* 0x0000000000048947 */ /* 0x000fea0003800000 */
[----:B------:R-:W-:Y:S01]  /*4ba0*/  BPT.TRAP 0x1 ;  /* 0x000000040000795c */ /* 0x000fe20000300000 */
.L_x_89:
[----:B------:R-:W-:-:S04]  /*4bb0*/  ULEA UR4, UR42, UR51, 0x3 ;  /* 0x000000332a047291 */ /* 0x000fc8000f8e183f */
[----:B------:R-:W-:-:S04]  /*4bc0*/  UIADD3 UR4, UR4, 0x80, URZ ;  /* 0x0000008004047890 */ /* 0x000fc8000fffe03f */
[----:B------:R-:W-:-:S09]  /*4bd0*/  UPRMT UR4, UR50, 0x654, UR4 ;  /* 0x0000065432047896 */ /* 0x000fd20008000004 */
[----:B------:R-:W-:Y:S03]  /*4be0*/  SYNCS.ARRIVE.TRANS64.RED.A1T0 RZ, [UR4], RZ ;  /* 0x000000ffffff79a7 */ /* 0x000fe60008100404 */
.L_x_88:
[----:B------:R-:W-:Y:S05]  /*4bf0*/  BSYNC B0 ;  /* 0x0000000000007941 */ /* 0x000fea0003800000 */
.L_x_87:
[----:B------:R-:W-:Y:S01]  /*4c00*/  IADD3 R16, P0, R16, UR38, RZ ;  /* 0x0000002610107c10 */ /* 0x000fe2000ff1e0ff */
[----:B------:R-:W-:Y:S01]  /*4c10*/  ULDC.64 UR4, c[0x0][0x8f8] ;  /* 0x00023e0000047ab9 */ /* 0x000fe20000000a00 */
[----:B------:R-:W-:Y:S01]  /*4c20*/  UIADD3 UR42, UR42, 0x1, URZ ;  /* 0x000000012a2a7890 */ /* 0x000fe2000fffe03f */
[----:B------:R-:W-:Y:S01]  /*4c30*/  PRMT R3, RZ, 0x7610, R3 ;  /* 0x00007610ff037816 */ /* 0x000fe20000000003 */
[----:B------:R-:W-:Y:S01]  /*4c40*/  UMOV UR47, 0xffffffff ;  /* 0xffffffff002f7882 */ /* 0x000fe20000000000 */
[----:B------:R-:W-:Y:S01]  /*4c50*/  IADD3.X R17, R17, UR37, RZ, P0, !PT ;  /* 0x0000002511117c10 */ /* 0x000fe200087fe4ff */
[----:B------:R-:W-:Y:S01]  /*4c60*/  UISETP.NE.AND UP0, UPT, UR42, 0x4, UPT ;  /* 0x000000042a00788c */ /* 0x000fe2000bf05270 */
[----:B------:R-:W-:Y:S01]  /*4c70*/  ISETP.GE.U32.AND P0, PT, R16, UR4, PT ;  /* 0x0000000410007c0c */ /* 0x000fe2000bf06070 */
[----:B------:R-:W-:Y:S01]  /*4c80*/  IMAD.MOV.U32 R100, RZ, RZ, -0x1 ;  /* 0xffffffffff647424 */ /* 0x000fe200078e00ff */
[----:B------:R-:W-:Y:S01]  /*4c90*/  MOV R98, 0xffffffff ;  /* 0xffffffff00627802 */ /* 0x000fe20000000f00 */
[----:B------:R-:W-:Y:S01]  /*4ca0*/  USEL UR42, UR42, URZ, UP0 ;  /* 0x0000003f2a2a7287 */ /* 0x000fe20008000000 */
[----:B------:R-:W-:-:S13]  /*4cb0*/  ISETP.GE.U32.AND.EX P0, PT, R17, UR5, PT, P0 ;  /* 0x0000000511007c0c */ /* 0x000fda000bf06100 */
[----:B------:R-:W-:Y:S05]  /*4cc0*/  @P0 BRA `(.L_x_90) ;  /* 0x0000000400680947 */ /* 0x000fea0003800000 */
[----:B------:R-:W2:Y:S01]  /*4cd0*/  S2R R23, SR_CTAID.X ;  /* 0x0000000000177919 */ /* 0x000ea20000002500 */
[----:B-1----:R-:W1:Y:S01]  /*4ce0*/  LDC.64 R10, c[0x0][0x8d0] ;  /* 0x00023400ff0a7b82 */ /* 0x002e620000000a00 */
[----:B------:R-:W-:Y:S01]  /*4cf0*/  ULDC UR4, c[0x0][0x150] ;  /* 0x0000540000047ab9 */ /* 0x000fe20000000800 */
[----:B------:R-:W-:Y:S01]  /*4d00*/  IMAD.MOV.U32 R8, RZ, RZ, R16 ;  /* 0x000000ffff087224 */ /* 0x000fe200078e0010 */
[----:B------:R-:W3:Y:S01]  /*4d10*/  S2R R25, SR_CTAID.Y ;  /* 0x0000000000197919 */ /* 0x000ee20000002600 */
[----:B------:R-:W-:-:S04]  /*4d20*/  IMAD.MOV.U32 R9, RZ, RZ, R17 ;  /* 0x000000ffff097224 */ /* 0x000fc800078e0011 */
[----:B------:R-:W4:Y:S08]  /*4d30*/  LDC R26, c[0x0][0x144] ;  /* 0x00005100ff1a7b82 */ /* 0x000f300000000800 */
[----:B------:R-:W3:Y:S08]  /*4d40*/  LDC R12, c[0x0][0x8d8] ;  /* 0x00023600ff0c7b82 */ /* 0x000ef00000000800 */
[----:B------:R-:W3:Y:S01]  /*4d50*/  LDC.64 R20, c[0x0][0x8c8] ;  /* 0x00023200ff147b82 */ /* 0x000ee20000000a00 */
[----:B-1----:R-:W-:-:S04]  /*4d60*/  ISETP.NE.U32.AND P0, PT, R10, RZ, PT ;  /* 0x000000ff0a00720c */ /* 0x002fc80003f05070 */
[----:B------:R-:W-:Y:S02]  /*4d70*/  ISETP.NE.AND.EX P0, PT, R11, RZ, PT, P0 ;  /* 0x000000ff0b00720c */ /* 0x000fe40003f05300 */
[----:B--2---:R-:W-:-:S05]  /*4d80*/  I2FP.F32.U32 R3, R23 ;  /* 0x0000001700037245 */ /* 0x004fca0000201000 */
[----:B------:R-:W-:-:S04]  /*4d90*/  FMUL R3, R3, UR4 ;  /* 0x0000000403037c20 */ /* 0x000fc80008400000 */
[----:B------:R1:W2:Y:S02]  /*4da0*/  F2I.U32.TRUNC.NTZ R24, R3 ;  /* 0x0000000300187305 */ /* 0x0002a4000020f000 */
[----:B----4-:R-:W-:Y:S05]  /*4db0*/  @!P0 BRA `(.L_x_91) ;  /* 0x0000000000288947 */ /* 0x010fea0003800000 */
[----:B-1----:R-:W1:Y:S02]  /*4dc0*/  LDC R3, c[0x0][0x8dc] ;  /* 0x00023700ff037b82 */ /* 0x002e640000000800 */
[----:B-1----:R-:W-:-:S05]  /*4dd0*/  IADD3 R3, P0, R16, R3, RZ ;  /* 0x0000000310037210 */ /* 0x002fca0007f1e0ff */
        /* <DEDUP_REMOVED lines=8> */
.L_x_91:
[-CC-:B---3--:R-:W-:Y:S01]  /*4e60*/  SHF.R.U64 R32, R8, R12.reuse, R9.reuse ;  /* 0x0000000c08207219 */ /* 0x188fe20000001209 */
[----:B------:R-:W3:Y:S01]  /*4e70*/  LDC.64 R14, c[0x0][0x8e8] ;  /* 0x00023a00ff0e7b82 */ /* 0x000ee20000000a00 */
[----:B-1----:R-:W-:Y:S01]  /*4e80*/  SHF.R.U32.HI R3, RZ, R12, R9 ;  /* 0x0000000cff037219 */ /* 0x002fe20000011609 */
[----:B--2---:R-:W-:Y:S01]  /*4e90*/  IMAD.MOV R24, RZ, RZ, -R24 ;  /* 0x000000ffff187224 */ /* 0x004fe200078e0a18 */
[----:B------:R-:W-:Y:S01]  /*4ea0*/  IADD3 R7, P0, RZ, -R32, RZ ;  /* 0x80000020ff077210 */ /* 0x000fe20007f1e0ff */
[----:B------:R-:W-:Y:S02]  /*4eb0*/  ULDC UR4, c[0x0][0x154] ;  /* 0x0000550000047ab9 */ /* 0x000fe40000000800 */
[----:B------:R-:W-:Y:S02]  /*4ec0*/  IMAD R23, R26, R24, R23 ;  /* 0x000000181a177224 */ /* 0x000fe400078e0217 */
[----:B------:R-:W1:Y:S01]  /*4ed0*/  LDC R8, c[0x0][0x8c0] ;  /* 0x00023000ff087b82 */ /* 0x000e620000000800 */
[----:B------:R-:W-:-:S02]  /*4ee0*/  IMAD.X R3, RZ, RZ, ~R3, P0 ;  /* 0x000000ffff037224 */ /* 0x000fc400000e0e03 */
[----:B------:R-:W-:-:S04]  /*4ef0*/  IMAD.WIDE.U32 R4, R7, R20, R16 ;  /* 0x0000001407047225 */ /* 0x000fc800078e0010 */
[----:B------:R-:W-:Y:S01]  /*4f00*/  IMAD R6, R3, R20, RZ ;  /* 0x0000001403067224 */ /* 0x000fe200078e02ff */
[----:B------:R-:W2:Y:S03]  /*4f10*/  LDC R28, c[0x0][0x8b0] ;  /* 0x00022c00ff1c7b82 */ /* 0x000ea60000000800 */
[----:B------:R-:W-:Y:S02]  /*4f20*/  IMAD R3, R7, R21, R6 ;  /* 0x0000001507037224 */ /* 0x000fe400078e0206 */
[----:B------:R-:W-:-:S03]  /*4f30*/  IMAD.MOV.U32 R7, RZ, RZ, 0x1 ;  /* 0x00000001ff077424 */ /* 0x000fc600078e00ff */
[----:B------:R-:W4:Y:S01]  /*4f40*/  LDC R30, c[0x0][0x900] ;  /* 0x00024000ff1e7b82 */ /* 0x000f220000000800 */
[----:B------:R-:W-:Y:S02]  /*4f50*/  IADD3 R3, R5, R3, RZ ;  /* 0x0000000305037210 */ /* 0x000fe40007ffe0ff */
[----:B------:R-:W-:Y:S02]  /*4f60*/  I2FP.F32.U32 R5, R25 ;  /* 0x0000001900057245 */ /* 0x000fe40000201000 */
[----:B---3--:R-:W-:-:S03]  /*4f70*/  ISETP.NE.U32.AND P0, PT, R14, RZ, PT ;  /* 0x000000ff0e00720c */ /* 0x008fc60003f05070 */
[----:B------:R-:W3:Y:S01]  /*4f80*/  LDC R24, c[0x0][0x148] ;  /* 0x00005200ff187b82 */ /* 0x000ee20000000800 */
[----:B------:R-:W-:Y:S01]  /*4f90*/  FMUL R6, R5, UR4 ;  /* 0x0000000405067c20 */ /* 0x000fe20008400000 */
[-CC-:B-1----:R-:W-:Y:S01]  /*4fa0*/  SHF.R.U64 R12, R4, R8.reuse, R3.reuse ;  /* 0x00000008040c7219 */ /* 0x182fe20000001203 */
[----:B------:R-:W-:Y:S01]  /*4fb0*/  IMAD.MOV.U32 R5, RZ, RZ, -0x1 ;  /* 0xffffffffff057424 */ /* 0x000fe200078e00ff */
[----:B------:R-:W-:Y:S01]  /*4fc0*/  ISETP.NE.AND.EX P0, PT, R15, RZ, PT, P0 ;  /* 0x000000ff0f00720c */ /* 0x000fe20003f05300 */
[----:B------:R1:W1:Y:S01]  /*4fd0*/  F2I.U32.TRUNC.NTZ R20, R6 ;  /* 0x0000000600147305 */ /* 0x000262000020f000 */
[----:B------:R-:W-:Y:S02]  /*4fe0*/  SHF.R.U32.HI R3, RZ, R8, R3 ;  /* 0x00000008ff037219 */ /* 0x000fe40000011603 */
[----:B------:R-:W1:Y:S02]  /*4ff0*/  LDC R21, c[0x0][0x8a8] ;  /* 0x00022a00ff157b82 */ /* 0x000e640000000800 */
[----:B--2---:R-:W-:-:S02]  /*5000*/  SHF.R.U64 R10, R12, R28, R3 ;  /* 0x0000001c0c0a7219 */ /* 0x004fc40000001203 */
[----:B------:R-:W-:-:S04]  /*5010*/  SHF.R.U32.HI R3, RZ, R28, R3 ;  /* 0x0000001cff037219 */ /* 0x000fc80000011603 */
[----:B------:R-:W2:Y:S01]  /*5020*/  LDC R26, c[0x0][0x8f0] ;  /* 0x00023c00ff1a7b82 */ /* 0x000ea20000000800 */
[-C--:B----4-:R-:W-:Y:S02]  /*5030*/  SHF.L.U32 R4, R5, R30.reuse, RZ ;  /* 0x0000001e05047219 */ /* 0x090fe400000006ff */
[-CC-:B------:R-:W-:Y:S02]  /*5040*/  SHF.R.U64 R13, R10, R30.reuse, R3.reuse ;  /* 0x0000001e0a0d7219 */ /* 0x180fe40000001203 */
[----:B------:R-:W-:Y:S02]  /*5050*/  SHF.R.U32.HI R5, RZ, R30, R3 ;  /* 0x0000001eff057219 */ /* 0x000fe40000011603 */
[----:B------:R-:W-:Y:S01]  /*5060*/  LOP3.LUT R27, RZ, R4, RZ, 0x33, !PT ;  /* 0x00000004ff1b7212 */ /* 0x000fe200078e33ff */
[----:B------:R-:W4:Y:S01]  /*5070*/  LDC R29, c[0x0][0x8e0] ;  /* 0x00023800ff1d7b82 */ /* 0x000f220000000800 */
[----:B------:R-:W-:Y:S01]  /*5080*/  SHF.L.U32 R30, R7, R30, RZ ;  /* 0x0000001e071e7219 */ /* 0x000fe200000006ff */
[----:B------:R-:W-:-:S06]  /*5090*/  IMAD.MOV.U32 R4, RZ, RZ, R13 ;  /* 0x000000ffff047224 */ /* 0x000fcc00078e000d */
[----:B------:R-:W1:Y:S01]  /*50a0*/  LDC R31, c[0x0][0x8b8] ;  /* 0x00022e00ff1f7b82 */ /* 0x000e620000000800 */
[----:B------:R-:W-:Y:S05]  /*50b0*/  @!P0 BRA `(.L_x_92) ;  /* 0x0000000000288947 */ /* 0x000fea0003800000 */
[----:B------:R-:W5:Y:S02]  /*50c0*/  LDC R4, c[0x0][0x8f4] ;  /* 0x00023d00ff047b82 */ /* 0x000f640000000800 */
[----:B-----5:R-:W-:-:S05]  /*50d0*/  IADD3 R3, P0, R13, R4, RZ ;  /* 0x000000040d037210 */ /* 0x020fca0007f1e0ff */
[----:B------:R-:W-:-:S04]  /*50e0*/  IMAD.X R11, RZ, RZ, R5, P0 ;  /* 0x000000ffff0b7224 */ /* 0x000fc800000e0605 */
[----:B------:R-:W-:-:S04]  /*50f0*/  IMAD.WIDE.U32 R4, R11, R14, RZ ;  /* 0x0000000e0b047225 */ /* 0x000fc800078e00ff */
[----:B-1----:R-:W-:-:S04]  /*5100*/  IMAD.WIDE.U32 R6, P0, R3, R15, R4 ;  /* 0x0000000f03067225 */ /* 0x002fc80007800004 */
[----:B------:R-:W-:-:S04]  /*5110*/  IMAD.WIDE.U32 R4, R3, R14, RZ ;  /* 0x0000000e03047225 */ /* 0x000fc800078e00ff */
[----:B------:R-:W-:Y:S01]  /*5120*/  IMAD.X R9, RZ, RZ, RZ, P0 ;  /* 0x000000ffff097224 */ /* 0x000fe200000e06ff */
[----:B------:R-:W-:Y:S01]  /*5130*/  IADD3 RZ, P0, R5, R6, RZ ;  /* 0x0000000605ff7210 */ /* 0x000fe20007f1e0ff */
[----:B------:R-:W-:-:S04]  /*5140*/  IMAD.MOV.U32 R8, RZ, RZ, R7 ;  /* 0x000000ffff087224 */ /* 0x000fc800078e0007 */
[----:B------:R-:W-:-:S08]  /*5150*/  IMAD.WIDE.U32.X R4, R11, R15, R8, P0 ;  /* 0x0000000f0b047225 */ /* 0x000fd000000e0408 */
.L_x_92:
[----:B------:R-:W-:Y:S01]  /*5160*/  ISETP.NE.AND P0, PT, R2, 0x1, PT ;  /* 0x000000010200780c */ /* 0x000fe20003f05270 */
[----:B-1----:R-:W-:Y:S01]  /*5170*/  IMAD.MOV R20, RZ, RZ, -R20 ;  /* 0x000000ffff147224 */ /* 0x002fe200078e0a14 */
[----:B--2---:R-:W-:Y:S02]  /*5180*/  SHF.R.U64 R3, R4, R26, R5 ;  /* 0x0000001a04037219 */ /* 0x004fe40000001205 */
[----:B------:R-:W-:Y:S02]  /*5190*/  LOP3.LUT R100, R10, R27, RZ, 0xc0, !PT ;  /* 0x0000001b0a647212 */ /* 0x000fe400078ec0ff */
[----:B------:R-:W-:Y:S01]  /*51a0*/  IADD3 R5, R21, -0x1, RZ ;  /* 0xffffffff15057810 */ /* 0x000fe20007ffe0ff */
[----:B------:R-:W-:Y:S01]  /*51b0*/  IMAD.MOV R4, RZ, RZ, -R3 ;  /* 0x000000ffff047224 */ /* 0x000fe200078e0a03 */
[----:B------:R-:W-:Y:S01]  /*51c0*/  R2UR UR47, R32 ;  /* 0x00000000202f72ca */ /* 0x000fe200000e0000 */
[----:B------:R-:W-:Y:S01]  /*51d0*/  IMAD R100, R30, R3, R100 ;  /* 0x000000031e647224 */ /* 0x000fe200078e0264 */
[----:B------:R-:W-:Y:S01]  /*51e0*/  LOP3.LUT R12, R12, R5, RZ, 0xc0, !PT ;  /* 0x000000050c0c7212 */ /* 0x000fe200078ec0ff */
[----:B----4-:R-:W-:-:S02]  /*51f0*/  IMAD R3, R4, R29, R13 ;  /* 0x0000001d04037224 */ /* 0x010fc400078e020d */
[----:B---3--:R-:W-:Y:S02]  /*5200*/  @P0 IMAD R23, R24, R20, R25 ;  /* 0x0000001418170224 */ /* 0x008fe400078e0219 */
[----:B------:R-:W-:Y:S02]  /*5210*/  IMAD R3, R3, R21, R12 ;  /* 0x0000001503037224 */ /* 0x000fe400078e020c */
[----:B------:R-:W-:Y:S02]  /*5220*/  IMAD R100, R100, R31, R23 ;  /* 0x0000001f64647224 */ /* 0x000fe400078e0217 */
[----:B------:R-:W-:-:S03]  /*5230*/  IMAD.MOV.U32 R4, RZ, RZ, 0x1 ;  /* 0x00000001ff047424 */ /* 0x000fc600078e00ff */
[----:B------:R-:W-:Y:S02]  /*5240*/  SEL R98, R3, R100, !P0 ;  /* 0x0000006403627207 */ /* 0x000fe40004000000 */
[----:B------:R-:W-:Y:S02]  /*5250*/  SEL R100, R100, R3, !P0 ;  /* 0x0000000364647207 */ /* 0x000fe40004000000 */
[----:B------:R-:W-:-:S07]  /*5260*/  PRMT R3, R4, 0x7610, R3 ;  /* 0x0000761004037816 */ /* 0x000fce0000000003 */
.L_x_90:
[----:B------:R-:W-:Y:S01]  /*5270*/  LOP3.LUT P0, RZ, R3, 0xff, RZ, 0xc0, !PT ;  /* 0x000000ff03ff7812 */ /* 0x000fe2000780c0ff */
[----:B------:R-:W-:Y:S01]  /*5280*/  UIMAD.WIDE.U32 UR4, UR54, -0x55555555, URZ ;  /* 0xaaaaaaab360478a5 */ /* 0x000fe2000f8e003f */
[----:B------:R-:W-:Y:S01]  /*5290*/  IMAD.MOV.U32 R99, RZ, RZ, R0 ;  /* 0x000000ffff637224 */ /* 0x000fe200078e0000 */
[----:B------:R-:W-:Y:S02]  /*52a0*/  UIADD3 UR43, UR43, 0x4, URZ ;  /* 0x000000042b2b7890 */ /* 0x000fe4000fffe03f */
[----:B------:R-:W-:-:S04]  /*52b0*/  USHF.R.U32.HI UR4, URZ, 0x2, UR5 ;  /* 0x000000023f047899 */ /* 0x000fc80008011605 */
[----:B------:R-:W-:-:S04]  /*52c0*/  UIMAD UR44, UR4, -0x6, UR54 ;  /* 0xfffffffa042c78a4 */ /* 0x000fc8000f8e0236 */
[----:B------:R-:W-:Y:S08]  /*52d0*/  @P0 BRA `(.L_x_93) ;  /* 0xffffffc000b80947 */ /* 0x000ff0000383ffff */
[----:B------:R-:W-:-:S13]  /*52e0*/  PLOP3.LUT P0, PT, PT, PT, PT, 0x8, 0x0 ;  /* 0x000000000000781c */ /* 0x000fda0003f0e170 */
.L_x_18:
[----:B------:R-:W-:Y:S05]  /*52f0*/  @P0 BRA `(.L_x_10) ;  /* 0x0000002800f00947 */ /* 0x000fea0003800000 */
[----:B------:R-:W-:Y:S01]  /*5300*/  ULDC.64 UR6, c[0x0][0x588] ;  /* 0x0001620000067ab9 */ /* 0x000fe20000000a00 */
[----:B------:R-:W-:Y:S01]  /*5310*/  ISETP.NE.U32.AND P1, PT, R105, RZ, PT ;  /* 0x000000ff6900720c */ /* 0x000fe20003f25070 */
[----:B------:R-:W-:-:S04]  /*5320*/  DEPBAR.LE SB0, 0x0 ;  /* 0x000080000000791a */ /* 0x000fc80000000000 */
[----:B------:R-:W-:Y:S01]  /*5330*/  ISETP.NE.U32.AND P0, PT, RZ, UR6, PT ;  /* 0x00000006ff007c0c */ /* 0x000fe2000bf05070 */
[----:B------:R-:W-:Y:S01]  /*5340*/  BSSY B0, `(.L_x_94) ;  /* 0x0000015000007945 */ /* 0x000fe20003800000 */
[----:B------:R-:W-:Y:S02]  /*5350*/  ISETP.NE.AND.EX P1, PT, R107, RZ, PT, P1 ;  /* 0x000000ff6b00720c */ /* 0x000fe40003f25310 */
[----:B------:R-:W-:-:S13]  /*5360*/  ISETP.NE.AND.EX P0, PT, RZ, UR7, PT, P0 ;  /* 0x00000007ff007c0c */ /* 0x000fda000bf05300 */
[----:B------:R-:W-:Y:S05]  /*5370*/  @P0 BRA P1, `(.L_x_95) ;  /* 0x0000000000440947 */ /* 0x000fea0000800000 */
[----:B------:R-:W-:-:S04]  /*5380*/  ISETP.NE.U32.AND P0, PT, R105, RZ, PT ;  /* 0x000000ff6900720c */ /* 0x000fc80003f05070 */
[----:B------:R-:W-:-:S13]  /*5390*/  ISETP.NE.AND.EX P0, PT, R107, RZ, PT, P0 ;  /* 0x000000ff6b00720c */ /* 0x000fda0003f05300 */
[----:B------:R-:W-:Y:S05]  /*53a0*/  @!P0 BRA `(.L_x_96) ;  /* 0x00000000002c8947 */ /* 0x000fea0003800000 */
[----:B------:R-:W-:-:S13]  /*53b0*/  LOP3.LUT P0, RZ, R88, 0xff, RZ, 0xc0, !PT ;  /* 0x000000ff58ff7812 */ /* 0x000fda000780c0ff */
[----:B------:R-:W-:Y:S05]  /*53c0*/  @!P0 BRA `(.L_x_97) ;  /* 0x0000000000108947 */ /* 0x000fea0003800000 */
[----:B-----5:R-:W-:-:S13]  /*53d0*/  FSETP.NEU.AND P0, PT, R89, RZ, PT ;  /* 0x000000ff5900720b */ /* 0x020fda0003f0d000 */
[----:B------:R-:W-:Y:S05]  /*53e0*/  @!P0 BREAK B0 ;  /* 0x0000000000008942 */ /* 0x000fea0003800000 */
[----:B------:R-:W-:Y:S05]  /*53f0*/  @P0 BRA `(.L_x_95) ;  /* 0x0000000000240947 */ /* 0x000fea0003800000 */
[----:B------:R-:W-:Y:S05]  /*5400*/  BRA `(.L_x_10) ;  /* 0x0000002800ac7947 */ /* 0x000fea0003800000 */
.L_x_97:
[----:B------:R-:W-:-:S04]  /*5410*/  ISETP.NE.U32.AND P0, PT, RZ, UR6, PT ;  /* 0x00000006ff007c0c */ /* 0x000fc8000bf05070 */
[----:B------:R-:W-:-:S13]  /*5420*/  ISETP.NE.AND.EX P0, PT, RZ, UR7, PT, P0 ;  /* 0x00000007ff007c0c */ /* 0x000fda000bf05300 */
[----:B------:R-:W-:Y:S05]  /*5430*/  @!P0 BREAK B0 ;  /* 0x0000000000008942 */ /* 0x000fea0003800000 */
[----:B------:R-:W-:Y:S05]  /*5440*/  @P0 BRA `(.L_x_95) ;  /* 0x0000000000100947 */ /* 0x000fea0003800000 */
[----:B------:R-:W-:Y:S05]  /*5450*/  BRA `(.L_x_10) ;  /* 0x0000002800987947 */ /* 0x000fea0003800000 */
.L_x_96:
[----:B-----5:R-:W-:-:S13]  /*5460*/  FSETP.NEU.AND P0, PT, R89, RZ, PT ;  /* 0x000000ff5900720b */ /* 0x020fda0003f0d000 */
[----:B------:R-:W-:Y:S05]  /*5470*/  @!P0 BREAK B0 ;  /* 0x0000000000008942 */ /* 0x000fea0003800000 */
[----:B------:R-:W-:Y:S05]  /*5480*/  @!P0 BRA `(.L_x_10) ;  /* 0x00000028008c8947 */ /* 0x000fea0003800000 */
.L_x_95:
[----:B------:R-:W-:Y:S05]  /*5490*/  BSYNC B0 ;  /* 0x0000000000007941 */ /* 0x000fea0003800000 */
.L_x_94:
[----:B------:R-:W-:-:S04]  /*54a0*/  LOP3.LUT R19, R19, 0x1, RZ, 0xfc, !PT ;  /* 0x0000000113137812 */ /* 0x000fc800078efcff */
[----:B------:R-:W-:-:S13]  /*54b0*/  ISETP.NE.AND P0, PT, R19, 0x3, PT ;  /* 0x000000031300780c */ /* 0x000fda0003f05270 */
[----:B------:R-:W-:Y:S05]  /*54c0*/  @!P0 BRA `(.L_x_98) ;  /* 0x0000000000048947 */ /* 0x000fea0003800000 */
[----:B------:R-:W-:Y:S01]  /*54d0*/  BPT.TRAP 0x1 ;  /* 0x000000040000795c */ /* 0x000fe20000300000 */
.L_x_98:
[----:B------:R-:W3:Y:S01]  /*54e0*/  S2UR UR5, SR_CgaCtaId ;  /* 0x00000000000579c3 */ /* 0x000ee20000008800 */
[----:B------:R-:W-:Y:S02]  /*54f0*/  UMOV UR4, 0x400 ;  /* 0x0000040000047882 */ /* 0x000fe40000000000 */
[----:B---3--:R-:W-:-:S04]  /*5500*/  ULEA UR4, UR5, UR4, 0x18 ;  /* 0x0000000405047291 */ /* 0x008fc8000f8ec03f */
[----:B------:R-:W-:-:S04]  /*5510*/  ULEA UR4, UR42, UR4, 0x3 ;  /* 0x000000042a047291 */ /* 0x000fc8000f8e183f */
[----:B------:R-:W-:-:S04]  /*5520*/  UIADD3 UR4, UR4, 0x80, URZ ;  /* 0x0000008004047890 */ /* 0x000fc8000fffe03f */
[----:B------:R-:W-:-:S09]  /*5530*/  UPRMT UR4, UR5, 0x654, UR4 ;  /* 0x0000065405047896 */ /* 0x000fd20008000004 */
[----:B------:R-:W-:Y:S01]  /*5540*/  SYNCS.ARRIVE.TRANS64.RED.A1T0 RZ, [UR4], RZ ;  /* 0x000000ffffff79a7 */ /* 0x000fe20008100404 */
[----:B------:R-:W-:Y:S05]  /*5550*/  BRA `(.L_x_10) ;  /* 0x0000002800587947 */ /* 0x000fea0003800000 */
.L_x_9:
[----:B------:R-:W-:Y:S01]  /*5560*/  ULDC.64 UR4, c[0x0][0x8f8] ;  /* 0x00023e0000047ab9 */ /* 0x000fe20000000a00 */
[----:B------:R-:W-:Y:S01]  /*5570*/  PRMT R10, RZ, 0x7610, R10 ;  /* 0x00007610ff0a7816 */ /* 0x000fe2000000000a */
[----:B------:R-:W-:Y:S01]  /*5580*/  IMAD.MOV.U32 R20, RZ, RZ, -0x1 ;  /* 0xffffffffff147424 */ /* 0x000fe200078e00ff */
[----:B------:R-:W-:Y:S01]  /*5590*/  ISETP.GE.U32.AND P1, PT, R16, UR4, PT ;  /* 0x0000000410007c0c */ /* 0x000fe2000bf26070 */
[----:B------:R-:W-:Y:S02]  /*55a0*/  IMAD.MOV.U32 R7, RZ, RZ, -0x1 ;  /* 0xffffffffff077424 */ /* 0x000fe400078e00ff */
[----:B------:R-:W-:Y:S01]  /*55b0*/  IMAD.MOV.U32 R6, RZ, RZ, -0x1 ;  /* 0xffffffffff067424 */ /* 0x000fe200078e00ff */
[----:B------:R-:W-:-:S13]  /*55c0*/  ISETP.GE.U32.AND.EX P1, PT, R17, UR5, PT, P1 ;  /* 0x0000000511007c0c */ /* 0x000fda000bf26110 */
[----:B------:R-:W-:Y:S05]  /*55d0*/  @P1 BRA `(.L_x_99) ;  /* 0x00000004005c1947 */ /* 0x000fea0003800000 */
[----:B------:R-:W1:Y:S01]  /*55e0*/  LDC.64 R14, c[0x0][0x8d0] ;  /* 0x00023400ff0e7b82 */ /* 0x000e620000000a00 */
[----:B------:R-:W-:Y:S01]  /*55f0*/  IMAD.MOV.U32 R12, RZ, RZ, R16 ;  /* 0x000000ffff0c7224 */ /* 0x000fe200078e0010 */
[----:B------:R-:W-:-:S06]  /*5600*/  MOV R13, R17 ;  /* 0x00000011000d7202 */ /* 0x000fcc0000000f00 */
[----:B------:R-:W2:Y:S08]  /*5610*/  LDC R20, c[0x0][0x8d8] ;  /* 0x00023600ff147b82 */ /* 0x000eb00000000800 */
[----:B------:R-:W3:Y:S01]  /*5620*/  LDC.64 R24, c[0x0][0x8c8] ;  /* 0x00023200ff187b82 */ /* 0x000ee20000000a00 */
[----:B-1----:R-:W-:-:S04]  /*5630*/  ISETP.NE.U32.AND P1, PT, R14, RZ, PT ;  /* 0x000000ff0e00720c */ /* 0x002fc80003f25070 */
[----:B------:R-:W-:-:S13]  /*5640*/  ISETP.NE.AND.EX P1, PT, R15, RZ, PT, P1 ;  /* 0x000000ff0f00720c */ /* 0x000fda0003f25310 */
[----:B--23--:R-:W-:Y:S05]  /*5650*/  @!P1 BRA `(.L_x_100) ;  /* 0x0000000000289947 */ /* 0x00cfea0003800000 */
[----:B------:R-:W1:Y:S02]  /*5660*/  LDC R7, c[0x0][0x8dc] ;  /* 0x00023700ff077b82 */ /* 0x000e640000000800 */
        /* <DEDUP_REMOVED lines=9> */
.L_x_100:
[--C-:B------:R-:W-:Y:S01]  /*5700*/  SHF.R.U64 R14, R12, R20, R13.reuse ;  /* 0x000000140c0e7219 */ /* 0x100fe2000000120d */
[----:B------:R-:W1:Y:S01]  /*5710*/  LDC R26, c[0x0][0x8c0] ;  /* 0x00023000ff1a7b82 */ /* 0x000e620000000800 */
[----:B------:R-:W-:Y:S01]  /*5720*/  I2FP.F32.U32 R7, R8 ;  /* 0x0000000800077245 */ /* 0x000fe20000201000 */
[----:B------:R-:W-:Y:S01]  /*5730*/  ULDC UR4, c[0x0][0x150] ;  /* 0x0000540000047ab9 */ /* 0x000fe20000000800 */
[----:B------:R-:W-:Y:S02]  /*5740*/  SHF.R.U32.HI R6, RZ, R20, R13 ;  /* 0x00000014ff067219 */ /* 0x000fe4000001160d */
[----:B------:R-:W-:Y:S01]  /*5750*/  IADD3 R9, P1, RZ, -R14, RZ ;  /* 0x8000000eff097210 */ /* 0x000fe20007f3e0ff */
[----:B------:R-:W-:Y:S01]  /*5760*/  FMUL R13, R7, UR4 ;  /* 0x00000004070d7c20 */ /* 0x000fe20008400000 */
[----:B------:R-:W-:Y:S01]  /*5770*/  ULDC UR4, c[0x0][0x154] ;  /* 0x0000550000047ab9 */ /* 0x000fe20000000800 */
[----:B------:R-:W2:Y:S02]  /*5780*/  LDC.64 R28, c[0x0][0x8e8] ;  /* 0x00023a00ff1c7b82 */ /* 0x000ea40000000a00 */
[----:B------:R-:W-:-:S02]  /*5790*/  IMAD.X R11, RZ, RZ, ~R6, P1 ;  /* 0x000000ffff0b7224 */ /* 0x000fc400008e0e06 */
[----:B------:R-:W3:Y:S01]  /*57a0*/  F2I.U32.TRUNC.NTZ R13, R13 ;  /* 0x0000000d000d7305 */ /* 0x000ee2000020f000 */
[----:B------:R-:W-:-:S03]  /*57b0*/  IMAD.WIDE.U32 R6, R9, R24, R16 ;  /* 0x0000001809067225 */ /* 0x000fc600078e0010 */
[----:B------:R-:W4:Y:S01]  /*57c0*/  LDC R15, c[0x0][0x144] ;  /* 0x00005100ff0f7b82 */ /* 0x000f220000000800 */
[----:B------:R-:W-:-:S04]  /*57d0*/  IMAD R10, R11, R24, RZ ;  /* 0x000000180b0a7224 */ /* 0x000fc800078e02ff */
[----:B------:R-:W-:Y:S02]  /*57e0*/  IMAD R9, R9, R25, R10 ;  /* 0x0000001909097224 */ /* 0x000fe400078e020a */
[----:B------:R-:W-:Y:S01]  /*57f0*/  IMAD.MOV.U32 R10, RZ, RZ, -0x1 ;  /* 0xffffffffff0a7424 */ /* 0x000fe200078e00ff */
[----:B------:R-:W5:Y:S01]  /*5800*/  LDC R20, c[0x0][0x8b0] ;  /* 0x00022c00ff147b82 */ /* 0x000f620000000800 */
[----:B------:R-:W-:Y:S01]  /*5810*/  IMAD.IADD R7, R7, 0x1, R9 ;  /* 0x0000000107077824 */ /* 0x000fe200078e0209 */
[----:B------:R-:W-:-:S04]  /*5820*/  I2FP.F32.U32 R9, R3 ;  /* 0x0000000300097245 */ /* 0x000fc80000201000 */
[-C--:B-1----:R-:W-:Y:S01]  /*5830*/  SHF.R.U64 R12, R6, R26.reuse, R7 ;  /* 0x0000001a060c7219 */ /* 0x082fe20000001207 */
[----:B---3--:R-:W-:Y:S01]  /*5840*/  IMAD.MOV R6, RZ, RZ, -R13 ;  /* 0x000000ffff067224 */ /* 0x008fe200078e0a0d */
[----:B------:R-:W1:Y:S01]  /*5850*/  LDC R11, c[0x0][0x900] ;  /* 0x00024000ff0b7b82 */ /* 0x000e620000000800 */
[----:B--2---:R-:W-:Y:S01]  /*5860*/  ISETP.NE.U32.AND P1, PT, R28, RZ, PT ;  /* 0x000000ff1c00720c */ /* 0x004fe20003f25070 */
[----:B------:R-:W-:Y:S01]  /*5870*/  FMUL R9, R9, UR4 ;  /* 0x0000000409097c20 */ /* 0x000fe20008400000 */
[----:B------:R-:W-:Y:S02]  /*5880*/  SHF.R.U32.HI R7, RZ, R26, R7 ;  /* 0x0000001aff077219 */ /* 0x000fe40000011607 */
[----:B------:R-:W-:-:S03]  /*5890*/  ISETP.NE.AND.EX P1, PT, R29, RZ, PT, P1 ;  /* 0x000000ff1d00720c */ /* 0x000fc60003f25310 */
[----:B------:R-:W2:Y:S01]  /*58a0*/  LDC R24, c[0x0][0x148] ;  /* 0x00005200ff187b82 */ /* 0x000ea20000000800 */
[----:B----4-:R-:W-:Y:S01]  /*58b0*/  IMAD R25, R15, R6, R8 ;  /* 0x000000060f197224 */ /* 0x010fe200078e0208 */
[----:B------:R-:W-:-:S06]  /*58c0*/  MOV R8, 0x1 ;  /* 0x0000000100087802 */ /* 0x000fcc0000000f00 */
[----:B------:R-:W3:Y:S01]  /*58d0*/  LDC R23, c[0x0][0x8a8] ;  /* 0x00022a00ff177b82 */ /* 0x000ee20000000800 */
[-CC-:B-----5:R-:W-:Y:S02]  /*58e0*/  SHF.R.U64 R15, R12, R20.reuse, R7.reuse ;  /* 0x000000140c0f7219 */ /* 0x1a0fe40000001207 */
[----:B------:R-:W-:Y:S02]  /*58f0*/  SHF.R.U32.HI R6, RZ, R20, R7 ;  /* 0x00000014ff067219 */ /* 0x000fe40000011607 */
[----:B------:R4:W1:Y:S03]  /*5900*/  F2I.U32.TRUNC.NTZ R20, R9 ;  /* 0x0000000900147305 */ /* 0x000866000020f000 */
[----:B------:R-:W2:Y:S01]  /*5910*/  LDC R27, c[0x0][0x8f0] ;  /* 0x00023c00ff1b7b82 */ /* 0x000ea20000000800 */
[-C--:B-1----:R-:W-:Y:S02]  /*5920*/  SHF.R.U64 R21, R15, R11.reuse, R6 ;  /* 0x0000000b0f157219 */ /* 0x082fe40000001206 */
[----:B------:R-:W-:-:S02]  /*5930*/  SHF.L.U32 R10, R10, R11, RZ ;  /* 0x0000000b0a0a7219 */ /* 0x000fc400000006ff */
[-C--:B------:R-:W-:Y:S01]  /*5940*/  SHF.R.U32.HI R7, RZ, R11.reuse, R6 ;  /* 0x0000000bff077219 */ /* 0x080fe20000011606 */
[----:B------:R-:W-:Y:S01]  /*5950*/  IMAD.MOV.U32 R6, RZ, RZ, R21 ;  /* 0x000000ffff067224 */ /* 0x000fe200078e0015 */
[----:B------:R-:W-:Y:S01]  /*5960*/  SHF.L.U32 R26, R8, R11, RZ ;  /* 0x0000000b081a7219 */ /* 0x000fe200000006ff */
[----:B------:R-:W1:Y:S01]  /*5970*/  LDC R30, c[0x0][0x8e0] ;  /* 0x00023800ff1e7b82 */ /* 0x000e620000000800 */
[----:B------:R-:W-:-:S07]  /*5980*/  LOP3.LUT R32, RZ, R10, RZ, 0x33, !PT ;  /* 0x0000000aff207212 */ /* 0x000fce00078e33ff */
[----:B------:R-:W1:Y:S01]  /*5990*/  LDC R31, c[0x0][0x8b8] ;  /* 0x00022e00ff1f7b82 */ /* 0x000e620000000800 */
[----:B----4-:R-:W-:Y:S05]  /*59a0*/  @!P1 BRA `(.L_x_101) ;  /* 0x0000000000289947 */ /* 0x010fea0003800000 */
[----:B------:R-:W4:Y:S02]  /*59b0*/  LDC R6, c[0x0][0x8f4] ;  /* 0x00023d00ff067b82 */ /* 0x000f240000000800 */
[----:B----4-:R-:W-:-:S05]  /*59c0*/  IADD3 R11, P1, R21, R6, RZ ;  /* 0x00000006150b7210 */ /* 0x010fca0007f3e0ff */
        /* <DEDUP_REMOVED lines=8> */
.L_x_101:
[----:B------:R-:W-:Y:S01]  /*5a50*/  ISETP.NE.AND P1, PT, R2, 0x1, PT ;  /* 0x000000010200780c */ /* 0x000fe20003f25270 */
[----:B---3--:R-:W-:Y:S01]  /*5a60*/  VIADD R9, R23, 0xffffffff ;  /* 0xffffffff17097836 */ /* 0x008fe20000000000 */
[----:B--2---:R-:W-:Y:S01]  /*5a70*/  SHF.R.U64 R7, R6, R27, R7 ;  /* 0x0000001b06077219 */ /* 0x004fe20000001207 */
[----:B------:R-:W-:Y:S01]  /*5a80*/  IMAD.MOV R20, RZ, RZ, -R20 ;  /* 0x000000ffff147224 */ /* 0x000fe200078e0a14 */
[----:B------:R-:W-:Y:S02]  /*5a90*/  LOP3.LUT R6, R15, R32, RZ, 0xc0, !PT ;  /* 0x000000200f067212 */ /* 0x000fe400078ec0ff */
[----:B------:R-:W-:Y:S01]  /*5aa0*/  LOP3.LUT R12, R12, R9, RZ, 0xc0, !PT ;  /* 0x000000090c0c7212 */ /* 0x000fe200078ec0ff */
[----:B------:R-:W-:Y:S01]  /*5ab0*/  IMAD.MOV R8, RZ, RZ, -R7 ;  /* 0x000000ffff087224 */ /* 0x000fe200078e0a07 */
[----:B------:R-:W-:Y:S01]  /*5ac0*/  MOV R10, 0x1 ;  /* 0x00000001000a7802 */ /* 0x000fe20000000f00 */
[----:B------:R-:W-:-:S04]  /*5ad0*/  IMAD R6, R26, R7, R6 ;  /* 0x000000071a067224 */ /* 0x000fc800078e0206 */
[----:B------:R-:W-:Y:S02]  /*5ae0*/  @P1 IMAD R25, R24, R20, R3 ;  /* 0x0000001418191224 */ /* 0x000fe400078e0203 */
[----:B-1----:R-:W-:Y:S02]  /*5af0*/  IMAD R3, R8, R30, R21 ;  /* 0x0000001e08037224 */ /* 0x002fe400078e0215 */
[----:B------:R-:W-:Y:S02]  /*5b00*/  IMAD R20, R6, R31, R25 ;  /* 0x0000001f06147224 */ /* 0x000fe400078e0219 */
[----:B------:R-:W-:Y:S02]  /*5b10*/  IMAD R3, R3, R23, R12 ;  /* 0x0000001703037224 */ /* 0x000fe400078e020c */
[----:B------:R-:W-:-:S03]  /*5b20*/  IMAD.MOV.U32 R6, RZ, RZ, R14 ;  /* 0x000000ffff067224 */ /* 0x000fc600078e000e */
[----:B------:R-:W-:Y:S02]  /*5b30*/  SEL R7, R3, R20, !P1 ;  /* 0x0000001403077207 */ /* 0x000fe40004800000 */
[----:B------:R-:W-:-:S07]  /*5b40*/  SEL R20, R20, R3, !P1 ;  /* 0x0000000314147207 */ /* 0x000fce0004800000 */
.L_x_99:
[----:B------:R-:W-:-:S08]  /*5b50*/  NOP ;  /* 0x0000000000007918 */ /* 0x000fd00000000000 */
[----:B------:R-:W1:-:S00]  /*5b60*/  USETMAXREG.DEALLOC.CTAPOOL 0x28 ;  /* 0x00000028000079c8 */ /* 0x000e4000080e0500 */
[----:B-1----:R-:W-:-:S13]  /*5b70*/  ISETP.NE.AND P1, PT, R0, 0x1, PT ;  /* 0x000000010000780c */ /* 0x002fda0003f25270 */
[----:B------:R-:W-:Y:S05]  /*5b80*/  @!P1 BRA `(.L_x_10) ;  /* 0x0000002000cc9947 */ /* 0x000fea0003800000 */
[----:B------:R-:W-:Y:S05]  /*5b90*/  @!P4 BRA `(.L_x_102) ;  /* 0x0000001000acc947 */ /* 0x000fea0003800000 */
[----:B------:R-:W-:-:S13]  /*5ba0*/  ISETP.NE.OR P0, PT, R0, 0x2, P0 ;  /* 0x000000020000780c */ /* 0x000fda0000705670 */
[----:B------:R-:W-:Y:S05]  /*5bb0*/  @P0 BRA `(.L_x_10) ;  /* 0x0000002000c00947 */ /* 0x000fea0003800000 */
[----:B------:R-:W-:-:S13]  /*5bc0*/  LOP3.LUT P1, RZ, R10, 0xff, RZ, 0xc0, !PT ;  /* 0x000000ff0aff7812 */ /* 0x000fda000782c0ff */
[----:B------:R-:W-:Y:S05]  /*5bd0*/  @!P1 BRA `(.L_x_103) ;  /* 0x0000000000189947 */ /* 0x000fea0003800000 */
[----:B------:R-:W-:Y:S01]  /*5be0*/  UMOV UR4, 0x400 ;  /* 0x0000040000047882 */ /* 0x000fe20000000000 */
[----:B------:R-:W-:Y:S01]  /*5bf0*/  IMAD.MOV.U32 R0, RZ, RZ, RZ ;  /* 0x000000ffff007224 */ /* 0x000fe200078e00ff */
[----:B------:R-:W-:-:S04]  /*5c00*/  ULEA UR4, UR36, UR4, 0x18 ;  /* 0x0000000424047291 */ /* 0x000fc8000f8ec03f */
[----:B------:R-:W-:-:S05]  /*5c10*/  SHF.L.U32 R0, R0, 0x1f, RZ ;  /* 0x0000001f00007819 */ /* 0x000fca00000006ff */
[----:B------:R-:W1:Y:S02]  /*5c20*/  SYNCS.PHASECHK.TRANS64.TRYWAIT P0, [UR4+0xa8], R0 ;  /* 0x0000a800ff0075a7 */ /* 0x000e640008000144 */
[----:B-1----:R-:W-:Y:S05]  /*5c30*/  @!P0 BRA `(.L_x_104) ;  /* 0x0000002400288947 */ /* 0x002fea0003800000 */
.L_x_103:
[----:B-1----:R-:W-:Y:S01]  /*5c40*/  PRMT R0, RZ, 0x7610, R0 ;  /* 0x00007610ff007816 */ /* 0x002fe20000000000 */
[----:B------:R-:W-:Y:S06]  /*5c50*/  @P3 BRA `(.L_x_105) ;  /* 0x0000000000243947 */ /* 0x000fec0003800000 */
[----:B------:R-:W-:Y:S02]  /*5c60*/  ULDC.64 UR4, c[0x0][0x588] ;  /* 0x0001620000047ab9 */ /* 0x000fe40000000a00 */
[----:B------:R-:W-:-:S04]  /*5c70*/  ISETP.NE.U32.AND P0, PT, RZ, UR4, PT ;  /* 0x00000004ff007c0c */ /* 0x000fc8000bf05070 */
[----:B------:R-:W-:-:S13]  /*5c80*/  ISETP.NE.AND.EX P0, PT, RZ, UR5, PT, P0 ;  /* 0x00000005ff007c0c */ /* 0x000fda000bf05300 */
[----:B------:R-:W-:Y:S05]  /*5c90*/  @!P0 BRA `(.L_x_106) ;  /* 0x00000000000c8947 */ /* 0x000fea0003800000 */
[----:B------:R2:W5:Y:S01]  /*5ca0*/  LDG.E R3, desc[UR40][R4.64] ;  /* 0x0000002804037981 */ /* 0x000562000c1e1900 */
[----:B------:R-:W-:Y:S01]  /*5cb0*/  IMAD.MOV.U32 R0, RZ, RZ, 0x1 ;  /* 0x00000001ff007424 */ /* 0x000fe200078e00ff */
[----:B------:R-:W-:Y:S06]  /*5cc0*/  BRA `(.L_x_105) ;  /* 0x0000000000087947 */ /* 0x000fec0003800000 */
.L_x_106:
[----:B------:R-:W1:Y:S01]  /*5cd0*/  LDC R3, c[0x0][0x580] ;  /* 0x00016000ff037b82 */ /* 0x000e620000000800 */
[----:B------:R-:W-:-:S07]  /*5ce0*/  IMAD.MOV.U32 R0, RZ, RZ, 0x1 ;  /* 0x00000001ff007424 */ /* 0x000fce00078e00ff */
.L_x_105:
[----:B------:R-:W-:Y:S01]  /*5cf0*/  IMAD.MOV.U32 R8, RZ, RZ, 0x1 ;  /* 0x00000001ff087424 */ /* 0x000fe200078e00ff */
[----:B------:R-:W-:Y:S06]  /*5d00*/  @!P1 BRA `(.L_x_107) ;  /* 0x0000000c00e09947 */ /* 0x000fec0003800000 */
[----:B------:R-:W3:Y:S01]  /*5d10*/  LDC R9, c[0x0][0x900] ;  /* 0x00024000ff097b82 */ /* 0x000ee20000000800 */
[----:B--2---:R-:W-:Y:S01]  /*5d20*/  IMAD.MOV.U32 R4, RZ, RZ, -0x1 ;  /* 0xffffffffff047424 */ /* 0x004fe200078e00ff */
[----:B------:R-:W-:Y:S01]  /*5d30*/  LOP3.LUT R10, R19, 0x2, RZ, 0xfc, !PT ;  /* 0x00000002130a7812 */ /* 0x000fe200078efcff */
[----:B------:R-:W-:Y:S01]  /*5d40*/  IMAD.MOV.U32 R8, RZ, RZ, 0x1 ;  /* 0x00000001ff087424 */ /* 0x000fe200078e00ff */
[----:B------:R-:W-:Y:S01]  /*5d50*/  ULDC.64 UR6, c[0x0][0x198] ;  /* 0x0000660000067ab9 */ /* 0x000fe20000000a00 */
[----:B------:R-:W-:Y:S01]  /*5d60*/  ULDC.64 UR14, c[0x0][0x588] ;  /* 0x00016200000e7ab9 */ /* 0x000fe20000000a00 */
[----:B------:R-:W-:Y:S01]  /*5d70*/  ULDC.64 UR22, c[0x0][0x8f8] ;  /* 0x00023e0000167ab9 */ /* 0x000fe20000000a00 */
[----:B------:R-:W-:Y:S01]  /*5d80*/  ULDC.64 UR24, c[0x0][0x590] ;  /* 0x0001640000187ab9 */ /* 0x000fe20000000a00 */
[----:B------:R-:W2:Y:S01]  /*5d90*/  LDC R11, c[0x0][0x8a8] ;  /* 0x00022a00ff0b7b82 */ /* 0x000ea20000000800 */
[-C--:B---3--:R-:W-:Y:S02]  /*5da0*/  SHF.L.U32 R4, R4, R9.reuse, RZ ;  /* 0x0000000904047219 */ /* 0x088fe400000006ff */
[----:B------:R-:W-:-:S02]  /*5db0*/  SHF.L.U32 R9, R8, R9, RZ ;  /* 0x0000000908097219 */ /* 0x000fc400000006ff */
[----:B------:R-:W-:Y:S02]  /*5dc0*/  MOV R8, 0x1 ;  /* 0x0000000100087802 */ /* 0x000fe40000000f00 */
[----:B------:R-:W-:Y:S01]  /*5dd0*/  LOP3.LUT R12, RZ, R4, RZ, 0x33, !PT ;  /* 0x00000004ff0c7212 */ /* 0x000fe200078e33ff */
[----:B--2---:R-:W-:-:S07]  /*5de0*/  VIADD R11, R11, 0xffffffff ;  /* 0xffffffff0b0b7836 */ /* 0x004fce0000000000 */
.L_x_139:
[----:B------:R-:W-:Y:S02]  /*5df0*/  ISETP.NE.U32.AND P0, PT, RZ, UR24, PT ;  /* 0x00000018ff007c0c */ /* 0x000fe4000bf05070 */
[----:B------:R-:W-:Y:S02]  /*5e00*/  R2UR UR19, R20 ;  /* 0x00000000141372ca */ /* 0x000fe400000e0000 */
[----:B------:R-:W-:Y:S02]  /*5e10*/  R2UR UR18, R7 ;  /* 0x00000000071272ca */ /* 0x000fe400000e0000 */
[----:B------:R-:W-:-:S09]  /*5e20*/  ISETP.NE.AND.EX P0, PT, RZ, UR25, PT, P0 ;  /* 0x00000019ff007c0c */ /* 0x000fd2000bf05300 */
[----:B------:R-:W-:Y:S02]  /*5e30*/  USHF.L.U32 UR19, UR19, 0x7, URZ ;  /* 0x0000000713137899 */ /* 0x000fe4000800063f */
[----:B------:R-:W-:Y:S02]  /*5e40*/  USHF.L.U32 UR18, UR18, 0x7, URZ ;  /* 0x0000000712127899 */ /* 0x000fe4000800063f */
[----:B--234-:R-:W-:Y:S10]  /*5e50*/  @!P0 BRA `(.L_x_108) ;  /* 0x00000000002c8947 */ /* 0x01cff40003800000 */
[----:B------:R-:W-:-:S04]  /*5e60*/  ISETP.NE.U32.AND P1, PT, RZ, UR14, PT ;  /* 0x0000000eff007c0c */ /* 0x000fc8000bf25070 */
[----:B------:R-:W-:-:S13]  /*5e70*/  ISETP.NE.AND.EX P1, PT, RZ, UR15, PT, P1 ;  /* 0x0000000fff007c0c */ /* 0x000fda000bf25310 */
[----:B------:R-:W-:Y:S05]  /*5e80*/  @!P1 BRA `(.L_x_109) ;  /* 0x0000000000189947 */ /* 0x000fea0003800000 */
[----:B------:R-:W2:Y:S01]  /*5e90*/  LDC.64 R4, c[0x0][0x588] ;  /* 0x00016200ff047b82 */ /* 0x000ea20000000a00 */
[----:B-1---5:R-:W-:-:S04]  /*5ea0*/  IMAD R3, R6, UR24, RZ ;  /* 0x0000001806037c24 */ /* 0x022fc8000f8e02ff */
[----:B--2---:R-:W-:-:S05]  /*5eb0*/  IMAD.WIDE R4, R3, 0x4, R4 ;  /* 0x0000000403047825 */ /* 0x004fca00078e0204 */
[----:B------:R3:W5:Y:S01]  /*5ec0*/  LDG.E R3, desc[UR40][R4.64] ;  /* 0x0000002804037981 */ /* 0x000762000c1e1900 */
[----:B------:R-:W-:Y:S01]  /*5ed0*/  IMAD.MOV.U32 R0, RZ, RZ, 0x1 ;  /* 0x00000001ff007424 */ /* 0x000fe200078e00ff */
[----:B------:R-:W-:Y:S06]  /*5ee0*/  BRA `(.L_x_108) ;  /* 0x0000000000087947 */ /* 0x000fec0003800000 */
.L_x_109:
[----:B-1---5:R-:W2:Y:S01]  /*5ef0*/  LDC R3, c[0x0][0x580] ;  /* 0x00016000ff037b82 */ /* 0x022ea20000000800 */
[----:B------:R-:W-:-:S07]  /*5f00*/  IMAD.MOV.U32 R0, RZ, RZ, 0x1 ;  /* 0x00000001ff007424 */ /* 0x000fce00078e00ff */
.L_x_108:
[----:B------:R-:W-:Y:S05]  /*5f10*/  @!P0 BRA `(.L_x_110) ;  /* 0x00000000001c8947 */ /* 0x000fea0003800000 */
[----:B------:R-:W-:-:S13]  /*5f20*/  LOP3.LUT P2, RZ, R0, 0xff, RZ, 0xc0, !PT ;  /* 0x000000ff00ff7812 */ /* 0x000fda000784c0ff */
[----:B---3--:R-:W3:Y:S02]  /*5f30*/  @!P2 LDC.64 R4, c[0x0][0x588] ;  /* 0x00016200ff04ab82 */ /* 0x008ee40000000a00 */
[----:B---3--:R-:W-:-:S04]  /*5f40*/  @!P2 ISETP.NE.U32.AND P0, PT, R4, RZ, PT ;  /* 0x000000ff0400a20c */ /* 0x008fc80003f05070 */
[----:B------:R-:W-:Y:S02]  /*5f50*/  @!P2 ISETP.NE.AND.EX P1, PT, R5, RZ, PT, P0 ;  /* 0x000000ff0500a20c */ /* 0x000fe40003f25300 */
[----:B-12--5:R-:W-:Y:S02]  /*5f60*/  @P2 FSETP.EQ.AND P0, PT, R3, RZ, PT ;  /* 0x000000ff0300220b */ /* 0x026fe40003f02000 */
[----:B------:R-:W-:Y:S01]  /*5f70*/  @!P2 PLOP3.LUT P0, PT, P1, PT, PT, 0x8, 0x0 ;  /* 0x000000000000a81c */ /* 0x000fe20000f0e170 */
[----:B------:R-:W-:-:S12]  /*5f80*/  BRA `(.L_x_111) ;  /* 0x0000000000047947 */ /* 0x000fd80003800000 */
.L_x_110:
[----:B-12--5:R-:W-:-:S13]  /*5f90*/  FSETP.EQ.AND P0, PT, R3, RZ, PT ;  /* 0x000000ff0300720b */ /* 0x026fda0003f02000 */
.L_x_111:
[----:B------:R-:W-:Y:S02]  /*5fa0*/  ISETP.NE.AND P2, PT, R10, 0x3, PT ;  /* 0x000000030a00780c */ /* 0x000fe40003f45270 */
[----:B------:R-:W-:-:S04]  /*5fb0*/  ELECT P1, URZ, PT ;  /* 0x00000000003f782f */ /* 0x000fc80003820000 */
[----:B------:R-:W-:-:S07]  /*5fc0*/  PLOP3.LUT P0, PT, P1, P0, PT, 0x20, 0x0 ;  /* 0x000000000000781c */ /* 0x000fce0000f00470 */
[----:B------:R-:W-:Y:S06]  /*5fd0*/  @!P2 BRA `(.L_x_112) ;  /* 0x000000000004a947 */ /* 0x000fec0003800000 */
[----:B------:R-:W-:Y:S01]  /*5fe0*/  BPT.TRAP 0x1 ;  /* 0x000000040000795c */ /* 0x000fe20000300000 */
.L_x_112:
[----:B------:R-:W1:Y:S01]  /*5ff0*/  S2UR UR36, SR_CgaCtaId ;  /* 0x00000000002479c3 */ /* 0x000e620000008800 */
[----:B------:R-:W-:Y:S01]  /*6000*/  UMOV UR4, 0x400 ;  /* 0x0000040000047882 */ /* 0x000fe20000000000 */
[----:B---3--:R-:W-:Y:S01]  /*6010*/  SHF.L.U32 R4, R8, 0x1f, RZ ;  /* 0x0000001f08047819 */ /* 0x008fe200000006ff */
[----:B-1----:R-:W-:-:S09]  /*6020*/  ULEA UR5, UR36, UR4, 0x18 ;  /* 0x0000000424057291 */ /* 0x002fd2000f8ec03f */
[----:B------:R-:W1:Y:S02]  /*6030*/  SYNCS.PHASECHK.TRANS64.TRYWAIT P1, [UR5+0x80], R4 ;  /* 0x00008004ff0075a7 */ /* 0x000e640008020145 */
[----:B-1----:R-:W-:Y:S05]  /*6040*/  @!P1 BRA `(.L_x_113) ;  /* 0x00000020003c9947 */ /* 0x002fea0003800000 */
.L_x_173:
[----:B------:R-:W-:Y:S04]  /*6050*/  BSSY B0, `(.L_x_114) ;  /* 0x000000e000007945 */ /* 0x000fe80003800000 */
[----:B------:R-:W-:Y:S05]  /*6060*/  @!P0 BRA `(.L_x_115) ;  /* 0x0000000000308947 */ /* 0x000fea0003800000 */
[----:B------:R-:W-:Y:S01]  /*6070*/  R2UR UR20, R6 ;  /* 0x00000000061472ca */ /* 0x000fe200000e0000 */
[----:B------:R-:W-:Y:S02]  /*6080*/  UIADD3 UR8, UP0, UR6, 0x3f0, URZ ;  /* 0x000003f006087890 */ /* 0x000fe4000ff1e03f */
[----:B------:R-:W-:Y:S02]  /*6090*/  UIADD3 UR16, UR5, 0x200, URZ ;  /* 0x0000020005107890 */ /* 0x000fe4000fffe03f */
[----:B------:R-:W-:Y:S02]  /*60a0*/  UIADD3 UR17, UR5, 0x60, URZ ;  /* 0x0000006005117890 */ /* 0x000fe4000fffe03f */
[----:B------:R-:W-:Y:S01]  /*60b0*/  UIADD3.X UR9, URZ, UR7, URZ, UP0, !UPT ;  /* 0x000000073f097290 */ /* 0x000fe200087fe43f */
[----:B------:R-:W-:Y:S01]  /*60c0*/  UMOV UR10, 0x0 ;  /* 0x00000000000a7882 */ /* 0x000fe20000000000 */
[----:B------:R-:W-:-:S07]  /*60d0*/  UMOV UR11, 0x10000000 ;  /* 0x10000000000b7882 */ /* 0x000fce0000000000 */
[----:B------:R2:W-:Y:S02]  /*60e0*/  UTMALDG.3D [UR16], [UR8], desc[UR10] ;  /* 0x00000a10080075b4 */ /* 0x0005e40008011000 */
[----:B--2---:R-:W-:Y:S05]  /*60f0*/  @!P2 BRA `(.L_x_116) ;  /* 0x000000000004a947 */ /* 0x004fea0003800000 */
[----:B------:R-:W-:Y:S01]  /*6100*/  BPT.TRAP 0x1 ;  /* 0x000000040000795c */ /* 0x000fe20000300000 */
.L_x_116:
[----:B-1----:R-:W1:Y:S02]  /*6110*/  LDC R5, c[0x0][0x800] ;  /* 0x00020000ff057b82 */ /* 0x002e640000000800 */
[----:B-1----:R2:W-:Y:S02]  /*6120*/  SYNCS.ARRIVE.TRANS64.RED.A0TR RZ, [UR5+0x60], R5 ;  /* 0x00006005ffff79a7 */ /* 0x0025e40008300405 */
.L_x_115:
[----:B------:R-:W-:Y:S05]  /*6130*/  BSYNC B0 ;  /* 0x0000000000007941 */ /* 0x000fea0003800000 */
.L_x_114:
[----:B------:R-:W-:Y:S05]  /*6140*/  @!P2 BRA `(.L_x_117) ;  /* 0x000000000004a947 */ /* 0x000fea0003800000 */
[----:B------:R-:W-:Y:S01]  /*6150*/  BPT.TRAP 0x1 ;  /* 0x000000040000795c */ /* 0x000fe20000300000 */
.L_x_117:
[----:B------:R-:W-:-:S04]  /*6160*/  UIADD3 UR4, UR5, 0x60, URZ ;  /* 0x0000006005047890 */ /* 0x000fc8000fffe03f */
[----:B------:R-:W-:-:S09]  /*6170*/  UPRMT UR4, UR36, 0x654, UR4 ;  /* 0x0000065424047896 */ /* 0x000fd20008000004 */
[----:B------:R-:W-:Y:S01]  /*6180*/  SYNCS.ARRIVE.TRANS64.RED.A1T0 RZ, [UR4], RZ ;  /* 0x000000ffffff79a7 */ /* 0x000fe20008100404 */
[----:B------:R-:W-:Y:S05]  /*6190*/  @!P2 BRA `(.L_x_118) ;  /* 0x000000000004a947 */ /* 0x000fea0003800000 */
[----:B------:R-:W-:Y:S01]  /*61a0*/  BPT.TRAP 0x1 ;  /* 0x000000040000795c */ /* 0x000fe20000300000 */
.L_x_118:
[----:B------:R-:W3:Y:S02]  /*61b0*/  SYNCS.PHASECHK.TRANS64.TRYWAIT P1, [UR5+0x88], R4 ;  /* 0x00008804ff0075a7 */ /* 0x000ee40008020145 */
[----:B---3--:R-:W-:Y:S05]  /*61c0*/  @!P1 BRA `(.L_x_119) ;  /* 0x0000001c00f49947 */ /* 0x008fea0003800000 */
.L_x_174:
[----:B------:R-:W-:Y:S04]  /*61d0*/  BSSY B0, `(.L_x_120) ;  /* 0x0000010000007945 */ /* 0x000fe80003800000 */
[----:B------:R-:W-:Y:S05]  /*61e0*/  @!P0 BRA `(.L_x_121) ;  /* 0x0000000000388947 */ /* 0x000fea0003800000 */
[----:B------:R-:W-:Y:S01]  /*61f0*/  UIADD3 UR16, UP0, UR6, 0x3f0, URZ ;  /* 0x000003f006107890 */ /* 0x000fe2000ff1e03f */
[----:B------:R-:W-:Y:S01]  /*6200*/  R2UR UR12, R6 ;  /* 0x00000000060c72ca */ /* 0x000fe200000e0000 */
[----:B------:R-:W-:Y:S02]  /*6210*/  UIADD3 UR10, UR18, 0x20, URZ ;  /* 0x00000020120a7890 */ /* 0x000fe4000fffe03f */
[----:B------:R-:W-:Y:S02]  /*6220*/  UIADD3 UR8, UR5, 0x2200, URZ ;  /* 0x0000220005087890 */ /* 0x000fe4000fffe03f */
[----:B------:R-:W-:Y:S02]  /*6230*/  UIADD3 UR9, UR5, 0x68, URZ ;  /* 0x0000006805097890 */ /* 0x000fe4000fffe03f */
[----:B------:R-:W-:Y:S01]  /*6240*/  UIADD3.X UR17, URZ, UR7, URZ, UP0, !UPT ;  /* 0x000000073f117290 */ /* 0x000fe200087fe43f */
[----:B------:R-:W-:Y:S01]  /*6250*/  UMOV UR20, 0x0 ;  /* 0x0000000000147882 */ /* 0x000fe20000000000 */
[----:B------:R-:W-:Y:S01]  /*6260*/  UMOV UR21, 0x10000000 ;  /* 0x1000000000157882 */ /* 0x000fe20000000000 */
[----:B------:R-:W-:-:S06]  /*6270*/  UMOV UR11, UR19 ;  /* 0x00000013000b7c82 */ /* 0x000fcc0008000000 */
[----:B------:R3:W-:Y:S02]  /*6280*/  UTMALDG.3D [UR8], [UR16], desc[UR20] ;  /* 0x00001408100075b4 */ /* 0x0007e40008011000 */
[----:B---3--:R-:W-:Y:S05]  /*6290*/  @!P2 BRA `(.L_x_122) ;  /* 0x000000000004a947 */ /* 0x008fea0003800000 */
[----:B------:R-:W-:Y:S01]  /*62a0*/  BPT.TRAP 0x1 ;  /* 0x000000040000795c */ /* 0x000fe20000300000 */
.L_x_122:
[----:B-12---:R-:W1:Y:S02]  /*62b0*/  LDC R5, c[0x0][0x800] ;  /* 0x00020000ff057b82 */ /* 0x006e640000000800 */
[----:B-1----:R3:W-:Y:S02]  /*62c0*/  SYNCS.ARRIVE.TRANS64.RED.A0TR RZ, [UR5+0x68], R5 ;  /* 0x00006805ffff79a7 */ /* 0x0027e40008300405 */
.L_x_121:
[----:B------:R-:W-:Y:S05]  /*62d0*/  BSYNC B0 ;  /* 0x0000000000007941 */ /* 0x000fea0003800000 */
.L_x_120:
[----:B------:R-:W-:Y:S05]  /*62e0*/  @!P2 BRA `(.L_x_123) ;  /* 0x000000000004a947 */ /* 0x000fea0003800000 */
[----:B------:R-:W-:Y:S01]  /*62f0*/  BPT.TRAP 0x1 ;  /* 0x000000040000795c */ /* 0x000fe20000300000 */
.L_x_123:
[----:B------:R-:W-:-:S04]  /*6300*/  UIADD3 UR4, UR5, 0x68, URZ ;  /* 0x0000006805047890 */ /* 0x000fc8000fffe03f */
[----:B------:R-:W-:-:S09]  /*6310*/  UPRMT UR4, UR36, 0x654, UR4 ;  /* 0x0000065424047896 */ /* 0x000fd20008000004 */
[----:B------:R-:W-:Y:S01]  /*6320*/  SYNCS.ARRIVE.TRANS64.RED.A1T0 RZ, [UR4], RZ ;  /* 0x000000ffffff79a7 */ /* 0x000fe20008100404 */
[----:B------:R-:W-:Y:S05]  /*6330*/  @!P2 BRA `(.L_x_124) ;  /* 0x000000000004a947 */ /* 0x000fea0003800000 */
[----:B------:R-:W-:Y:S01]  /*6340*/  BPT.TRAP 0x1 ;  /* 0x000000040000795c */ /* 0x000fe20000300000 */
.L_x_124:
[----:B------:R-:W4:Y:S02]  /*6350*/  SYNCS.PHASECHK.TRANS64.TRYWAIT P1, [UR5+0x90], R4 ;  /* 0x00009004ff0075a7 */ /* 0x000f240008020145 */
[----:B----4-:R-:W-:Y:S05]  /*6360*/  @!P1 BRA `(.L_x_125) ;  /* 0x0000001c00a49947 */ /* 0x010fea0003800000 */
.L_x_175:
        /* <DEDUP_REMOVED lines=12> */
[----:B----4-:R-:W-:Y:S05]  /*6430*/  @!P2 BRA `(.L_x_128) ;  /* 0x000000000004a947 */ /* 0x010fea0003800000 */
[----:B------:R-:W-:Y:S01]  /*6440*/  BPT.TRAP 0x1 ;  /* 0x000000040000795c */ /* 0x000fe20000300000 */
.L_x_128:
[----:B-123--:R-:W1:Y:S02]  /*6450*/  LDC R5, c[0x0][0x800] ;  /* 0x00020000ff057b82 */ /* 0x00ee640000000800 */
[----:B-1----:R4:W-:Y:S02]  /*6460*/  SYNCS.ARRIVE.TRANS64.RED.A0TR RZ, [UR5+0x70], R5 ;  /* 0x00007005ffff79a7 */ /* 0x0029e40008300405 */
.L_x_127:
[----:B------:R-:W-:Y:S05]  /*6470*/  BSYNC B0 ;  /* 0x0000000000007941 */ /* 0x000fea0003800000 */
.L_x_126:
[----:B------:R-:W-:Y:S05]  /*6480*/  @!P2 BRA `(.L_x_129) ;  /* 0x000000000004a947 */ /* 0x000fea0003800000 */
[----:B------:R-:W-:Y:S01]  /*6490*/  BPT.TRAP 0x1 ;  /* 0x000000040000795c */ /* 0x000fe20000300000 */
.L_x_129:
[----:B------:R-:W-:-:S04]  /*64a0*/  UIADD3 UR4, UR5, 0x70, URZ ;  /* 0x0000007005047890 */ /* 0x000fc8000fffe03f */
[----:B------:R-:W-:-:S09]  /*64b0*/  UPRMT UR4, UR36, 0x654, UR4 ;  /* 0x0000065424047896 */ /* 0x000fd20008000004 */
[----:B------:R-:W-:Y:S01]  /*64c0*/  SYNCS.ARRIVE.TRANS64.RED.A1T0 RZ, [UR4], RZ ;  /* 0x000000ffffff79a7 */ /* 0x000fe20008100404 */
[----:B------:R-:W-:Y:S05]  /*64d0*/  @!P2 BRA `(.L_x_130) ;  /* 0x000000000004a947 */ /* 0x000fea0003800000 */
[----:B------:R-:W-:Y:S01]  /*64e0*/  BPT.TRAP 0x1 ;  /* 0x000000040000795c */ /* 0x000fe20000300000 */
.L_x_130:
[----:B------:R-:W5:Y:S02]  /*64f0*/  SYNCS.PHASECHK.TRANS64.TRYWAIT P1, [UR5+0x98], R4 ;  /* 0x00009804ff0075a7 */ /* 0x000f640008020145 */
[----:B-----5:R-:W-:Y:S05]  /*6500*/  @!P1 BRA `(.L_x_131) ;  /* 0x0000001c00549947 */ /* 0x020fea0003800000 */
.L_x_176:
[----:B------:R-:W-:Y:S04]  /*6510*/  BSSY B0, `(.L_x_132) ;  /* 0x0000010000007945 */ /* 0x000fe80003800000 */
[----:B------:R-:W-:Y:S05]  /*6520*/  @!P0 BRA `(.L_x_133) ;  /* 0x0000000000388947 */ /* 0x000fea0003800000 */
[----:B------:R-:W-:Y:S01]  /*6530*/  R2UR UR12, R6 ;  /* 0x00000000060c72ca */ /* 0x000fe200000e0000 */
[----:B------:R-:W-:Y:S02]  /*6540*/  UIADD3 UR16, UP0, UR6, 0x3f0, URZ ;  /* 0x000003f006107890 */ /* 0x000fe4000ff1e03f */
        /* <DEDUP_REMOVED lines=8> */
[----:B-1----:R-:W-:Y:S05]  /*65d0*/  @!P2 BRA `(.L_x_134) ;  /* 0x000000000004a947 */ /* 0x002fea0003800000 */
[----:B------:R-:W-:Y:S01]  /*65e0*/  BPT.TRAP 0x1 ;  /* 0x000000040000795c */ /* 0x000fe20000300000 */
.L_x_134:
[----:B------:R-:W1:Y:S02]  /*65f0*/  LDC R4, c[0x0][0x800] ;  /* 0x00020000ff047b82 */ /* 0x000e640000000800 */
[----:B-1----:R1:W-:Y:S02]  /*6600*/  SYNCS.ARRIVE.TRANS64.RED.A0TR RZ, [UR5+0x78], R4 ;  /* 0x00007804ffff79a7 */ /* 0x0023e40008300405 */
.L_x_133:
[----:B------:R-:W-:Y:S05]  /*6610*/  BSYNC B0 ;  /* 0x0000000000007941 */ /* 0x000fea0003800000 */
.L_x_132:
[----:B------:R-:W-:Y:S05]  /*6620*/  @!P2 BRA `(.L_x_135) ;  /* 0x000000000004a947 */ /* 0x000fea0003800000 */
[----:B------:R-:W-:Y:S01]  /*6630*/  BPT.TRAP 0x1 ;  /* 0x000000040000795c */ /* 0x000fe20000300000 */
.L_x_135:
[----:B------:R-:W-:Y:S01]  /*6640*/  IADD3 R16, P0, R16, UR38, RZ ;  /* 0x0000002610107c10 */ /* 0x000fe2000ff1e0ff */
[----:B------:R-:W-:Y:S01]  /*6650*/  UIADD3 UR4, UR5, 0x78, URZ ;  /* 0x0000007805047890 */ /* 0x000fe2000fffe03f */
[----:B------:R-:W-:Y:S01]  /*6660*/  LOP3.LUT R8, R8, 0x1, RZ, 0x3c, !PT ;  /* 0x0000000108087812 */ /* 0x000fe200078e3cff */
[----:B------:R-:W-:Y:S01]  /*6670*/  IMAD.MOV.U32 R20, RZ, RZ, -0x1 ;  /* 0xffffffffff147424 */ /* 0x000fe200078e00ff */
[----:B------:R-:W-:Y:S01]  /*6680*/  IADD3.X R17, R17, UR37, RZ, P0, !PT ;  /* 0x0000002511117c10 */ /* 0x000fe200087fe4ff */
[----:B------:R-:W-:Y:S01]  /*6690*/  UPRMT UR4, UR36, 0x654, UR4 ;  /* 0x0000065424047896 */ /* 0x000fe20008000004 */
[----:B------:R-:W-:Y:S01]  /*66a0*/  ISETP.GE.U32.AND P0, PT, R16, UR22, PT ;  /* 0x0000001610007c0c */ /* 0x000fe2000bf06070 */
[----:B------:R-:W-:Y:S01]  /*66b0*/  IMAD.MOV.U32 R7, RZ, RZ, -0x1 ;  /* 0xffffffffff077424 */ /* 0x000fe200078e00ff */
[----:B-1----:R-:W-:Y:S01]  /*66c0*/  PRMT R4, RZ, 0x7610, R4 ;  /* 0x00007610ff047816 */ /* 0x002fe20000000004 */
[----:B------:R-:W-:Y:S01]  /*66d0*/  IMAD.MOV.U32 R6, RZ, RZ, -0x1 ;  /* 0xffffffffff067424 */ /* 0x000fe200078e00ff */
[----:B------:R-:W-:-:S04]  /*66e0*/  ISETP.GE.U32.AND.EX P0, PT, R17, UR23, PT, P0 ;  /* 0x0000001711007c0c */ /* 0x000fc8000bf06100 */
[----:B------:R-:W-:Y:S09]  /*66f0*/  SYNCS.ARRIVE.TRANS64.RED.A1T0 RZ, [UR4], RZ ;  /* 0x000000ffffff79a7 */ /* 0x000ff20008100404 */
[----:B------:R-:W-:Y:S05]  /*6700*/  @P0 BRA `(.L_x_136) ;  /* 0x0000000400580947 */ /* 0x000fea0003800000 */
[----:B------:R-:W1:Y:S01]  /*6710*/  S2R R13, SR_CTAID.X ;  /* 0x00000000000d7919 */ /* 0x000e620000002500 */
[----:B------:R-:W5:Y:S01]  /*6720*/  LDC.64 R14, c[0x0][0x8d0] ;  /* 0x00023400ff0e7b82 */ /* 0x000f620000000a00 */
[----:B------:R-:W-:Y:S01]  /*6730*/  ULDC UR4, c[0x0][0x150] ;  /* 0x0000540000047ab9 */ /* 0x000fe20000000800 */
[----:B------:R-:W-:Y:S01]  /*6740*/  IMAD.MOV.U32 R22, RZ, RZ, R17 ;  /* 0x000000ffff167224 */ /* 0x000fe200078e0011 */
[----:B------:R-:W2:Y:S05]  /*6750*/  S2R R20, SR_CTAID.Y ;  /* 0x0000000000147919 */ /* 0x000eaa0000002600 */
[----:B------:R-:W3:Y:S08]  /*6760*/  LDC R6, c[0x0][0x144] ;  /* 0x00005100ff067b82 */ /* 0x000ef00000000800 */
[----:B------:R-:W3:Y:S01]  /*6770*/  LDC R21, c[0x0][0x8d8] ;  /* 0x00023600ff157b82 */ /* 0x000ee20000000800 */
[----:B-----5:R-:W-:-:S04]  /*6780*/  ISETP.NE.U32.AND P0, PT, R14, RZ, PT ;  /* 0x000000ff0e00720c */ /* 0x020fc80003f05070 */
[----:B------:R-:W-:Y:S02]  /*6790*/  ISETP.NE.AND.EX P0, PT, R15, RZ, PT, P0 ;  /* 0x000000ff0f00720c */ /* 0x000fe40003f05300 */
[----:B-1----:R-:W-:Y:S02]  /*67a0*/  I2FP.F32.U32 R4, R13 ;  /* 0x0000000d00047245 */ /* 0x002fe40000201000 */
[----:B--2---:R-:W-:-:S03]  /*67b0*/  I2FP.F32.U32 R18, R20 ;  /* 0x0000001400127245 */ /* 0x004fc60000201000 */
[----:B------:R-:W-:-:S06]  /*67c0*/  FMUL R4, R4, UR4 ;  /* 0x0000000404047c20 */ /* 0x000fcc0008400000 */
[----:B------:R-:W3:Y:S02]  /*67d0*/  F2I.U32.TRUNC.NTZ R4, R4 ;  /* 0x0000000400047305 */ /* 0x000ee4000020f000 */
[----:B---34-:R-:W-:-:S04]  /*67e0*/  IMAD.MOV R5, RZ, RZ, -R4 ;  /* 0x000000ffff057224 */ /* 0x018fc800078e0a04 */
[----:B------:R-:W-:Y:S01]  /*67f0*/  IMAD R13, R6, R5, R13 ;  /* 0x00000005060d7224 */ /* 0x000fe200078e020d */
[----:B------:R-:W-:Y:S01]  /*6800*/  MOV R6, R16 ;  /* 0x0000001000067202 */ /* 0x000fe20000000f00 */
[----:B------:R-:W-:Y:S06]  /*6810*/  @!P0 BRA `(.L_x_137) ;  /* 0x0000000000308947 */ /* 0x000fec0003800000 */
[----:B------:R-:W1:Y:S02]  /*6820*/  LDC R5, c[0x0][0x8dc] ;  /* 0x00023700ff057b82 */ /* 0x000e640000000800 */
[----:B-1----:R-:W-:-:S05]  /*6830*/  IADD3 R5, P0, R16, R5, RZ ;  /* 0x0000000510057210 */ /* 0x002fca0007f1e0ff */
[----:B------:R-:W-:-:S04]  /*6840*/  IMAD.X R23, RZ, RZ, R17, P0 ;  /* 0x000000ffff177224 */ /* 0x000fc800000e0611 */
[----:B------:R-:W-:-:S04]  /*6850*/  IMAD.WIDE.U32 R6, R23, R14, RZ ;  /* 0x0000000e17067225 */ /* 0x000fc800078e00ff */
[----:B------:R-:W-:-:S04]  /*6860*/  IMAD.WIDE.U32 R6, P0, R5, R15, R6 ;  /* 0x0000000f05067225 */ /* 0x000fc80007800006 */
[----:B------:R-:W-:-:S04]  /*6870*/  IMAD.WIDE.U32 R4, R5, R14, RZ ;  /* 0x0000000e05047225 */ /* 0x000fc800078e00ff */
[----:B------:R-:W-:Y:S01]  /*6880*/  IMAD.MOV.U32 R4, RZ, RZ, R7 ;  /* 0x000000ffff047224 */ /* 0x000fe200078e0007 */
[----:B------:R-:W-:Y:S01]  /*6890*/  IADD3 RZ, P1, R5, R6, RZ ;  /* 0x0000000605ff7210 */ /* 0x000fe20007f3e0ff */
[----:B------:R-:W-:-:S04]  /*68a0*/  IMAD.X R5, RZ, RZ, RZ, P0 ;  /* 0x000000ffff057224 */ /* 0x000fc800000e06ff */
[----:B------:R-:W-:-:S04]  /*68b0*/  IMAD.WIDE.U32.X R4, R23, R15, R4, P1 ;  /* 0x0000000f17047225 */ /* 0x000fc800008e0404 */
[----:B------:R-:W-:Y:S02]  /*68c0*/  IMAD.MOV.U32 R6, RZ, RZ, R4 ;  /* 0x000000ffff067224 */ /* 0x000fe400078e0004 */
[----:B------:R-:W-:-:S07]  /*68d0*/  IMAD.MOV.U32 R22, RZ, RZ, R5 ;  /* 0x000000ffff167224 */ /* 0x000fce00078e0005 */
.L_x_137:
[----:B------:R-:W-:Y:S01]  /*68e0*/  ULDC UR4, c[0x0][0x154] ;  /* 0x0000550000047ab9 */ /* 0x000fe20000000800 */
[----:B------:R-:W1:Y:S01]  /*68f0*/  LDC R7, c[0x0][0x148] ;  /* 0x00005200ff077b82 */ /* 0x000e620000000800 */
[----:B------:R-:W-:Y:S01]  /*6900*/  FMUL R14, R18, UR4 ;  /* 0x00000004120e7c20 */ /* 0x000fe20008400000 */
[----:B------:R-:W-:Y:S02]  /*6910*/  ISETP.NE.AND P2, PT, R2, 0x1, PT ;  /* 0x000000010200780c */ /* 0x000fe40003f45270 */
[-CC-:B------:R-:W-:Y:S02]  /*6920*/  SHF.R.U64 R18, R6, R21.reuse, R22.reuse ;  /* 0x0000001506127219 */ /* 0x180fe40000001216 */
[----:B------:R-:W-:Y:S01]  /*6930*/  SHF.R.U32.HI R21, RZ, R21, R22 ;  /* 0x00000015ff157219 */ /* 0x000fe20000011616 */
[----:B------:R-:W2:Y:S01]  /*6940*/  F2I.U32.TRUNC.NTZ R14, R14 ;  /* 0x0000000e000e7305 */ /* 0x000ea2000020f000 */
[----:B------:R-:W3:Y:S01]  /*6950*/  LDC.64 R4, c[0x0][0x8c8] ;  /* 0x00023200ff047b82 */ /* 0x000ee20000000a00 */
[----:B------:R-:W-:-:S05]  /*6960*/  IADD3 R23, P0, RZ, -R18, RZ ;  /* 0x80000012ff177210 */ /* 0x000fca0007f1e0ff */
[----:B------:R-:W-:Y:S02]  /*6970*/  IMAD.X R21, RZ, RZ, ~R21, P0 ;  /* 0x000000ffff157224 */ /* 0x000fe400000e0e15 */
[----:B------:R-:W4:Y:S01]  /*6980*/  LDC R22, c[0x0][0x8c0] ;  /* 0x00023000ff167b82 */ /* 0x000f220000000800 */
[----:B--2---:R-:W-:-:S07]  /*6990*/  IADD3 R15, -R14, RZ, RZ ;  /* 0x000000ff0e0f7210 */ /* 0x004fce0007ffe1ff */
[----:B------:R-:W2:Y:S01]  /*69a0*/  LDC R27, c[0x0][0x900] ;  /* 0x00024000ff1b7b82 */ /* 0x000ea20000000800 */
[----:B-1----:R-:W-:-:S07]  /*69b0*/  @P2 IMAD R13, R7, R15, R20 ;  /* 0x0000000f070d2224 */ /* 0x002fce00078e0214 */
[----:B------:R-:W1:Y:S01]  /*69c0*/  LDC.64 R14, c[0x0][0x8e8] ;  /* 0x00023a00ff0e7b82 */ /* 0x000e620000000a00 */
[----:B---3--:R-:W-:-:S04]  /*69d0*/  IMAD R6, R21, R4, RZ ;  /* 0x0000000415067224 */ /* 0x008fc800078e02ff */
[C---:B------:R-:W-:Y:S02]  /*69e0*/  IMAD R7, R23.reuse, R5, R6 ;  /* 0x0000000517077224 */ /* 0x040fe400078e0206 */
[----:B------:R-:W-:Y:S01]  /*69f0*/  IMAD.WIDE.U32 R4, R23, R4, R16 ;  /* 0x0000000417047225 */ /* 0x000fe200078e0010 */
[----:B------:R-:W3:Y:S03]  /*6a00*/  LDC R6, c[0x0][0x8b0] ;  /* 0x00022c00ff067b82 */ /* 0x000ee60000000800 */
[----:B------:R-:W-:-:S05]  /*6a10*/  IMAD.IADD R5, R5, 0x1, R7 ;  /* 0x0000000105057824 */ /* 0x000fca00078e0207 */
[-CC-:B----4-:R-:W-:Y:S01]  /*6a20*/  SHF.R.U64 R26, R4, R22.reuse, R5.reuse ;  /* 0x00000016041a7219 */ /* 0x190fe20000001205 */
[----:B------:R-:W4:Y:S01]  /*6a30*/  LDC R25, c[0x0][0x8f0] ;  /* 0x00023c00ff197b82 */ /* 0x000f220000000800 */
[----:B------:R-:W-:Y:S02]  /*6a40*/  SHF.R.U32.HI R5, RZ, R22, R5 ;  /* 0x00000016ff057219 */ /* 0x000fe40000011605 */
[----:B-1----:R-:W-:-:S05]  /*6a50*/  ISETP.NE.U32.AND P0, PT, R14, RZ, PT ;  /* 0x000000ff0e00720c */ /* 0x002fca0003f05070 */
[----:B------:R-:W1:Y:S01]  /*6a60*/  LDC R24, c[0x0][0x8e0] ;  /* 0x00023800ff187b82 */ /* 0x000e620000000800 */
[----:B------:R-:W-:Y:S02]  /*6a70*/  ISETP.NE.AND.EX P0, PT, R15, RZ, PT, P0 ;  /* 0x000000ff0f00720c */ /* 0x000fe40003f05300 */
[----:B---3--:R-:W-:-:S05]  /*6a80*/  SHF.R.U64 R23, R26, R6, R5 ;  /* 0x000000061a177219 */ /* 0x008fca0000001205 */
[----:B------:R-:W3:Y:S01]  /*6a90*/  LDC R22, c[0x0][0x8b8] ;  /* 0x00022e00ff167b82 */ /* 0x000ee20000000800 */
[----:B------:R-:W-:-:S04]  /*6aa0*/  SHF.R.U32.HI R4, RZ, R6, R5 ;  /* 0x00000006ff047219 */ /* 0x000fc80000011605 */
[-CC-:B--2---:R-:W-:Y:S02]  /*6ab0*/  SHF.R.U64 R21, R23, R27.reuse, R4.reuse ;  /* 0x0000001b17157219 */ /* 0x184fe40000001204 */
[----:B------:R-:W-:Y:S01]  /*6ac0*/  SHF.R.U32.HI R27, RZ, R27, R4 ;  /* 0x0000001bff1b7219 */ /* 0x000fe20000011604 */
[----:B------:R-:W2:Y:S02]  /*6ad0*/  LDC R20, c[0x0][0x8a8] ;  /* 0x00022a00ff147b82 */ /* 0x000ea40000000800 */
[----:B------:R-:W-:Y:S02]  /*6ae0*/  IMAD.MOV.U32 R4, RZ, RZ, R21 ;  /* 0x000000ffff047224 */ /* 0x000fe400078e0015 */
[----:B------:R-:W-:Y:S01]  /*6af0*/  IMAD.MOV.U32 R5, RZ, RZ, R27 ;  /* 0x000000ffff057224 */ /* 0x000fe200078e001b */
[----:B----4-:R-:W-:Y:S06]  /*6b00*/  @!P0 BRA `(.L_x_138) ;  /* 0x0000000000288947 */ /* 0x010fec0003800000 */
[----:B------:R-:W4:Y:S02]  /*6b10*/  LDC R4, c[0x0][0x8f4] ;  /* 0x00023d00ff047b82 */ /* 0x000f240000000800 */
[----:B----4-:R-:W-:-:S05]  /*6b20*/  IADD3 R5, P0, R21, R4, RZ ;  /* 0x0000000415057210 */ /* 0x010fca0007f1e0ff */
[----:B------:R-:W-:-:S04]  /*6b30*/  IMAD.X R27, RZ, RZ, R27, P0 ;  /* 0x000000ffff1b7224 */ /* 0x000fc800000e061b */
[----:B------:R-:W-:-:S04]  /*6b40*/  IMAD.WIDE.U32 R6, R27, R14, RZ ;  /* 0x0000000e1b067225 */ /* 0x000fc800078e00ff */
[----:B------:R-:W-:-:S04]  /*6b50*/  IMAD.WIDE.U32 R6, P0, R5, R15, R6 ;  /* 0x0000000f05067225 */ /* 0x000fc80007800006 */
[----:B------:R-:W-:-:S04]  /*6b60*/  IMAD.WIDE.U32 R4, R5, R14, RZ ;  /* 0x0000000e05047225 */ /* 0x000fc800078e00ff */
[----:B------:R-:W-:Y:S01]  /*6b70*/  IMAD.MOV.U32 R4, RZ, RZ, R7 ;  /* 0x000000ffff047224 */ /* 0x000fe200078e0007 */
[----:B------:R-:W-:Y:S01]  /*6b80*/  IADD3 RZ, P1, R5, R6, RZ ;  /* 0x0000000605ff7210 */ /* 0x000fe20007f3e0ff */
[----:B------:R-:W-:-:S04]  /*6b90*/  IMAD.X R5, RZ, RZ, RZ, P0 ;  /* 0x000000ffff057224 */ /* 0x000fc800000e06ff */
[----:B------:R-:W-:-:S08]  /*6ba0*/  IMAD.WIDE.U32.X R4, R27, R15, R4, P1 ;  /* 0x0000000f1b047225 */ /* 0x000fd000008e0404 */
.L_x_138:
[----:B------:R-:W-:Y:S01]  /*6bb0*/  SHF.R.U64 R25, R4, R25, R5 ;  /* 0x0000001904197219 */ /* 0x000fe20000001205 */
[----:B------:R-:W-:Y:S01]  /*6bc0*/  IMAD.MOV.U32 R6, RZ, RZ, R18 ;  /* 0x000000ffff067224 */ /* 0x000fe200078e0012 */
[----:B------:R-:W-:Y:S02]  /*6bd0*/  LOP3.LUT R4, R23, R12, RZ, 0xc0, !PT ;  /* 0x0000000c17047212 */ /* 0x000fe400078ec0ff */
[----:B------:R-:W-:Y:S01]  /*6be0*/  LOP3.LUT R26, R26, R11, RZ, 0xc0, !PT ;  /* 0x0000000b1a1a7212 */ /* 0x000fe200078ec0ff */
[----:B------:R-:W-:Y:S02]  /*6bf0*/  IMAD.MOV R5, RZ, RZ, -R25 ;  /* 0x000000ffff057224 */ /* 0x000fe400078e0a19 */
[----:B------:R-:W-:Y:S02]  /*6c00*/  IMAD R4, R9, R25, R4 ;  /* 0x0000001909047224 */ /* 0x000fe400078e0204 */
[----:B-1----:R-:W-:Y:S02]  /*6c10*/  IMAD R21, R5, R24, R21 ;  /* 0x0000001805157224 */ /* 0x002fe400078e0215 */
[----:B---3--:R-:W-:Y:S01]  /*6c20*/  IMAD R13, R4, R22, R13 ;  /* 0x00000016040d7224 */ /* 0x008fe200078e020d */
[----:B------:R-:W-:Y:S01]  /*6c30*/  MOV R4, 0x1 ;  /* 0x0000000100047802 */ /* 0x000fe20000000f00 */
[----:B--2---:R-:W-:-:S05]  /*6c40*/  IMAD R20, R21, R20, R26 ;  /* 0x0000001415147224 */ /* 0x004fca00078e021a */
[----:B------:R-:W-:Y:S02]  /*6c50*/  SEL R7, R20, R13, !P2 ;  /* 0x0000000d14077207 */ /* 0x000fe40005000000 */
[----:B------:R-:W-:-:S07]  /*6c60*/  SEL R20, R13, R20, !P2 ;  /* 0x000000140d147207 */ /* 0x000fce0005000000 */
.L_x_136:
[----:B------:R-:W-:-:S13]  /*6c70*/  LOP3.LUT P0, RZ, R4, 0xff, RZ, 0xc0, !PT ;  /* 0x000000ff04ff7812 */ /* 0x000fda000780c0ff */
[----:B------:R-:W-:Y:S05]  /*6c80*/  @P0 BRA `(.L_x_139) ;  /* 0xfffffff000580947 */ /* 0x000fea000383ffff */
.L_x_107:
[----:B------:R-:W-:-:S13]  /*6c90*/  ELECT P0, URZ, PT ;  /* 0x00000000003f782f */ /* 0x000fda0003800000 */
[----:B------:R-:W-:Y:S05]  /*6ca0*/  @!P0 BRA `(.L_x_10) ;  /* 0x0000001000848947 */ /* 0x000fea0003800000 */
[----:B------:R-:W-:-:S04]  /*6cb0*/  LOP3.LUT R19, R19, 0x2, RZ, 0xfc, !PT ;  /* 0x0000000213137812 */ /* 0x000fc800078efcff */
[----:B------:R-:W-:-:S13]  /*6cc0*/  ISETP.NE.AND P1, PT, R19, 0x3, PT ;  /* 0x000000031300780c */ /* 0x000fda0003f25270 */
[----:B------:R-:W-:Y:S05]  /*6cd0*/  @!P1 BRA `(.L_x_140) ;  /* 0x0000000000049947 */ /* 0x000fea0003800000 */
[----:B------:R-:W-:Y:S01]  /*6ce0*/  BPT.TRAP 0x1 ;  /* 0x000000040000795c */ /* 0x000fe20000300000 */
.L_x_140:
[----:B-1---5:R-:W-:Y:S01]  /*6cf0*/  IMAD.U32 R3, RZ, RZ, UR36 ;  /* 0x00000024ff037e24 */ /* 0x022fe2000f8e00ff */
[----:B------:R-:W-:Y:S02]  /*6d00*/  MOV R2, 0x400 ;  /* 0x0000040000027802 */ /* 0x000fe40000000f00 */
[----:B------:R-:W-:Y:S02]  /*6d10*/  SHF.L.U32 R0, R8, 0x1f, RZ ;  /* 0x0000001f08007819 */ /* 0x000fe400000006ff */
[----:B------:R-:W-:-:S04]  /*6d20*/  LEA R3, R3, R2, 0x18 ;  /* 0x0000000203037211 */ /* 0x000fc800078ec0ff */
[----:B------:R-:W1:Y:S02]  /*6d30*/  SYNCS.PHASECHK.TRANS64.TRYWAIT P0, [R3+URZ+0x80], R0 ;  /* 0x00008000030075a7 */ /* 0x000e64000800017f */
[----:B-1----:R-:W-:Y:S05]  /*6d40*/  @!P0 BRA `(.L_x_141) ;  /* 0x00000014005c8947 */ /* 0x002fea0003800000 */
.L_x_177:
[----:B------:R-:W-:Y:S05]  /*6d50*/  @!P1 BRA `(.L_x_142) ;  /* 0x0000000000049947 */ /* 0x000fea0003800000 */
[----:B------:R-:W-:Y:S01]  /*6d60*/  BPT.TRAP 0x1 ;  /* 0x000000040000795c */ /* 0x000fe20000300000 */
.L_x_142:
[----:B------:R-:W1:Y:S02]  /*6d70*/  SYNCS.PHASECHK.TRANS64.TRYWAIT P0, [R3+URZ+0x88], R0 ;  /* 0x00008800030075a7 */ /* 0x000e64000800017f */
[----:B-1----:R-:W-:Y:S05]  /*6d80*/  @!P0 BRA `(.L_x_143) ;  /* 0x0000001400608947 */ /* 0x002fea0003800000 */
.L_x_178:
[----:B------:R-:W-:Y:S05]  /*6d90*/  @!P1 BRA `(.L_x_144) ;  /* 0x0000000000049947 */ /* 0x000fea0003800000 */
[----:B------:R-:W-:Y:S01]  /*6da0*/  BPT.TRAP 0x1 ;  /* 0x000000040000795c */ /* 0x000fe20000300000 */
.L_x_144:
[----:B------:R-:W1:Y:S02]  /*6db0*/  SYNCS.PHASECHK.TRANS64.TRYWAIT P0, [R3+URZ+0x90], R0 ;  /* 0x00009000030075a7 */ /* 0x000e64000800017f */
[----:B-1----:R-:W-:Y:S05]  /*6dc0*/  @!P0 BRA `(.L_x_145) ;  /* 0x0000001400648947 */ /* 0x002fea0003800000 */
.L_x_179:
[----:B------:R-:W-:Y:S05]  /*6dd0*/  @!P1 BRA `(.L_x_146) ;  /* 0x0000000000049947 */ /* 0x000fea0003800000 */
[----:B------:R-:W-:Y:S01]  /*6de0*/  BPT.TRAP 0x1 ;  /* 0x000000040000795c */ /* 0x000fe20000300000 */
.L_x_146:
[----:B------:R-:W-:-:S07]  /*6df0*/  SHF.L.U32 R8, R8, 0x1f, RZ ;  /* 0x0000001f08087819 */ /* 0x000fce00000006ff */
.L_x_147:
[----:B------:R1:W1:Y:S02]  /*6e00*/  SYNCS.PHASECHK.TRANS64.TRYWAIT P0, [R3+URZ+0x98], R8 ;  /* 0x00009808030075a7 */ /* 0x000264000800017f */
[----:B-1----:R-:W-:Y:S05]  /*6e10*/  @!P0 NANOSLEEP.SYNCS 0x989680 ;  /* 0x009896800000895d */ /* 0x002fea0003900000 */
[----:B------:R-:W1:Y:S02]  /*6e20*/  @!P0 SYNCS.PHASECHK.TRANS64 P0, [R3+URZ+0x98], R8 ;  /* 0x00009808030085a7 */ /* 0x000e64000800007f */
[----:B-1----:R-:W-:Y:S05]  /*6e30*/  @P0 BRA `(.L_x_10) ;  /* 0x0000001000200947 */ /* 0x002fea0003800000 */
[----:B------:R-:W-:Y:S05]  /*6e40*/  BRA `(.L_x_147) ;  /* 0xfffffffc00ec7947 */ /* 0x000fea000383ffff */
.L_x_102:
[----:B------:R-:W-:Y:S01]  /*6e50*/  LOP3.LUT P0, RZ, R10, 0xff, RZ, 0xc0, !PT ;  /* 0x000000ff0aff7812 */ /* 0x000fe2000780c0ff */
[----:B------:R-:W-:Y:S02]  /*6e60*/  IMAD.MOV.U32 R0, RZ, RZ, 0x1 ;  /* 0x00000001ff007424 */ /* 0x000fe400078e00ff */
[----:B------:R-:W-:-:S10]  /*6e70*/  IMAD.MOV.U32 R12, RZ, RZ, RZ ;  /* 0x000000ffff0c7224 */ /* 0x000fd400078e00ff */
[----:B------:R-:W-:Y:S05]  /*6e80*/  @!P0 BRA `(.L_x_148) ;  /* 0x0000000c00108947 */ /* 0x000fea0003800000 */
[----:B------:R-:W1:Y:S01]  /*6e90*/  LDC R0, c[0x0][0x28c] ;  /* 0x0000a300ff007b82 */ /* 0x000e620000000800 */
[C---:B------:R-:W-:Y:S01]  /*6ea0*/  LOP3.LUT P2, RZ, R18.reuse, 0x7f, RZ, 0xc0, !PT ;  /* 0x0000007f12ff7812 */ /* 0x040fe2000784c0ff */
[----:B------:R-:W-:Y:S01]  /*6eb0*/  ULDC UR5, c[0x0][0x900] ;  /* 0x0002400000057ab9 */ /* 0x000fe20000000800 */
[----:B------:R-:W-:Y:S01]  /*6ec0*/  LOP3.LUT P0, RZ, R18, 0x1f, RZ, 0xc0, !PT ;  /* 0x0000001f12ff7812 */ /* 0x000fe2000780c0ff */
[----:B------:R-:W-:Y:S01]  /*6ed0*/  UMOV UR6, 0xffffffff ;  /* 0xffffffff00067882 */ /* 0x000fe20000000000 */
[----:B------:R-:W-:Y:S01]  /*6ee0*/  BSSY B0, `(.L_x_148) ;  /* 0x00000be000007945 */ /* 0x000fe20003800000 */
[----:B------:R-:W-:Y:S01]  /*6ef0*/  USHF.L.U32 UR6, UR6, UR5, URZ ;  /* 0x0000000506067299 */ /* 0x000fe2000800063f */
[----:B------:R-:W-:Y:S01]  /*6f00*/  IMAD.MOV.U32 R13, RZ, RZ, 0x1 ;  /* 0x00000001ff0d7424 */ /* 0x000fe200078e00ff */
[----:B------:R-:W-:Y:S01]  /*6f10*/  LOP3.LUT R11, R22, 0x2, RZ, 0xfc, !PT ;  /* 0x00000002160b7812 */ /* 0x000fe200078efcff */
[----:B------:R-:W-:Y:S01]  /*6f20*/  ULDC UR4, c[0x0][0x8a8] ;  /* 0x00022a0000047ab9 */ /* 0x000fe20000000800 */
[----:B------:R-:W-:Y:S01]  /*6f30*/  PLOP3.LUT P0, PT, P0, P2, PT, 0x8a, 0x0 ;  /* 0x000000000000781c */ /* 0x000fe20000705172 */
[----:B------:R-:W-:Y:S01]  /*6f40*/  UMOV UR7, 0x1 ;  /* 0x0000000100077882 */ /* 0x000fe20000000000 */
[----:B------:R-:W-:Y:S01]  /*6f50*/  MOV R12, RZ ;  /* 0x000000ff000c7202 */ /* 0x000fe20000000f00 */
[----:B------:R-:W-:-:S02]  /*6f60*/  UIADD3 UR15, UR4, -0x1, URZ ;  /* 0xffffffff040f7890 */ /* 0x000fc4000fffe03f */
[----:B------:R-:W-:Y:S02]  /*6f70*/  USHF.L.U32 UR17, UR7, UR5, URZ ;  /* 0x0000000507117299 */ /* 0x000fe4000800063f */
[----:B------:R-:W-:Y:S01]  /*6f80*/  ULOP3.LUT UR16, URZ, UR6, URZ, 0x33, !UPT ;  /* 0x000000063f107292 */ /* 0x000fe2000f8e333f */
[----:B------:R-:W-:Y:S01]  /*6f90*/  ULDC.64 UR20, c[0x0][0x198] ;  /* 0x0000660000147ab9 */ /* 0x000fe20000000a00 */
[----:B-1----:R-:W-:-:S05]  /*6fa0*/  VIADD R0, R0, 0x3f ;  /* 0x0000003f00007836 */ /* 0x002fca0000000000 */
[----:B------:R-:W-:-:S04]  /*6fb0*/  SHF.R.S32.HI R3, RZ, 0x1f, R0 ;  /* 0x0000001fff037819 */ /* 0x000fc80000011400 */
[----:B------:R-:W-:Y:S01]  /*6fc0*/  LEA.HI R3, R3, R0, RZ, 0x6 ;  /* 0x0000000003037211 */ /* 0x000fe200078f30ff */
[----:B------:R-:W-:-:S03]  /*6fd0*/  IMAD.MOV.U32 R0, RZ, RZ, 0x1 ;  /* 0x00000001ff007424 */ /* 0x000fc600078e00ff */
[----:B------:R-:W-:-:S05]  /*6fe0*/  SHF.R.S32.HI R3, RZ, 0x6, R3 ;  /* 0x00000006ff037819 */ /* 0x000fca0000011403 */
[----:B------:R-:W-:-:S07]  /*6ff0*/  VIADD R10, R3, 0x1 ;  /* 0x00000001030a7836 */ /* 0x000fce0000000000 */
.L_x_160:
[----:B------:R-:W-:-:S03]  /*7000*/  UMOV UR4, 0xffffffff ;  /* 0xffffffff00047882 */ /* 0x000fc60000000000 */
[----:B------:R-:W-:Y:S05]  /*7010*/  BRA.DIV UR4, `(.L_x_149) ;  /* 0x0000001204e47947 */ /* 0x000fea000b800000 */
[----:B------:R-:W-:-:S13]  /*7020*/  ELECT P6, URZ, PT ;  /* 0x00000000003f782f */ /* 0x000fda00038c0000 */
.L_x_182:
[----:B------:R-:W1:Y:S01]  /*7030*/  LDC R4, c[0x0][0x28c] ;  /* 0x0000a300ff047b82 */ /* 0x000e620000000800 */
[----:B------:R-:W-:Y:S01]  /*7040*/  BSSY B1, `(.L_x_150) ;  /* 0x0000035000017945 */ /* 0x000fe20003800000 */
[----:B-1----:R-:W-:-:S13]  /*7050*/  ISETP.LT.OR P6, PT, R4, 0x1, !P6 ;  /* 0x000000010400780c */ /* 0x002fda00077c1670 */
[----:B------:R-:W-:Y:S05]  /*7060*/  @P6 BRA `(.L_x_151) ;  /* 0x0000000000c86947 */ /* 0x000fea0003800000 */
[----:B------:R-:W-:Y:S02]  /*7070*/  IMAD.SHL.U32 R14, R7, 0x80, RZ ;  /* 0x00000080070e7824 */ /* 0x000fe400078e00ff */
[----:B------:R-:W-:Y:S02]  /*7080*/  IMAD.SHL.U32 R20, R20, 0x80, RZ ;  /* 0x0000008014147824 */ /* 0x000fe400078e00ff */
[----:B------:R-:W-:Y:S02]  /*7090*/  IMAD.MOV.U32 R19, RZ, RZ, RZ ;  /* 0x000000ffff137224 */ /* 0x000fe400078e00ff */
[----:B------:R-:W-:Y:S02]  /*70a0*/  IMAD.MOV.U32 R4, RZ, RZ, R10 ;  /* 0x000000ffff047224 */ /* 0x000fe400078e000a */
[----:B------:R-:W-:Y:S02]  /*70b0*/  IMAD.MOV.U32 R5, RZ, RZ, R0 ;  /* 0x000000ffff057224 */ /* 0x000fe400078e0000 */
[----:B------:R-:W-:-:S07]  /*70c0*/  IMAD.MOV.U32 R7, RZ, RZ, R12 ;  /* 0x000000ffff077224 */ /* 0x000fce00078e000c */
.L_x_155:
[----:B------:R-:W1:Y:S01]  /*70d0*/  S2R R9, SR_CgaCtaId ;  /* 0x0000000000097919 */ /* 0x000e620000008800 */
[----:B------:R-:W-:-:S04]  /*70e0*/  MOV R8, 0x400 ;  /* 0x0000040000087802 */ /* 0x000fc80000000f00 */
[----:B-1----:R-:W-:Y:S02]  /*70f0*/  LEA R18, R9, R8, 0x18 ;  /* 0x0000000809127211 */ /* 0x002fe400078ec0ff */
[----:B------:R-:W-:Y:S01]  /*7100*/  SHF.L.U32 R8, R5, 0x1f, RZ ;  /* 0x0000001f05087819 */ /* 0x000fe200000006ff */
[----:B------:R-:W1:Y:S01]  /*7110*/  @!P2 LDC R9, c[0x0][0x500] ;  /* 0x00014000ff09ab82 */ /* 0x000e620000000800 */
[----:B------:R-:W-:-:S04]  /*7120*/  LEA R15, R7, R18, 0x3 ;  /* 0x00000012070f7211 */ /* 0x000fc800078e18ff */
[----:B------:R-:W2:Y:S02]  /*7130*/  SYNCS.PHASECHK.TRANS64.TRYWAIT P1, [R15+URZ+0x30], R8 ;  /* 0x000030080f0075a7 */ /* 0x000ea4000802017f */
[----:B--2---:R-:W-:Y:S05]  /*7140*/  @!P1 BRA `(.L_x_152) ;  /* 0x0000001000b89947 */ /* 0x004fea0003800000 */
.L_x_183:
[----:B--2---:R-:W-:Y:S01]  /*7150*/  PRMT R8, R11, 0x9910, RZ ;  /* 0x000099100b087816 */ /* 0x004fe200000000ff */
[----:B-1----:R1:W-:Y:S03]  /*7160*/  @!P2 SYNCS.ARRIVE.TRANS64 RZ, [R15+URZ], R9 ;  /* 0x000000090fffa9a7 */ /* 0x0023e6000800003f */
[----:B------:R-:W-:-:S13]  /*7170*/  ISETP.NE.AND P1, PT, R8, 0x2, PT ;  /* 0x000000020800780c */ /* 0x000fda0003f25270 */
[----:B-1----:R-:W-:Y:S05]  /*7180*/  @P1 BRA `(.L_x_153) ;  /* 0x0000000000041947 */ /* 0x002fea0003800000 */
[----:B------:R-:W-:Y:S01]  /*7190*/  BPT.TRAP 0x1 ;  /* 0x000000040000795c */ /* 0x000fe20000300000 */
.L_x_153:
[----:B------:R-:W-:Y:S05]  /*71a0*/  @P0 BRA `(.L_x_154) ;  /* 0x0000000000040947 */ /* 0x000fea0003800000 */
[----:B------:R-:W-:Y:S01]  /*71b0*/  BPT.TRAP 0x1 ;  /* 0x000000040000795c */ /* 0x000fe20000300000 */
.L_x_154:
[----:B------:R-:W-:Y:S01]  /*71c0*/  IMAD R18, R7, 0x4000, R18 ;  /* 0x0000400007127824 */ /* 0x000fe200078e0212 */
[----:B------:R-:W-:Y:S01]  /*71d0*/  R2UR UR9, R15 ;  /* 0x000000000f0972ca */ /* 0x000fe200000e0000 */
[----:B------:R-:W-:Y:S01]  /*71e0*/  VIADD R4, R4, 0xffffffff ;  /* 0xffffffff04047836 */ /* 0x000fe20000000000 */
[----:B------:R-:W-:Y:S01]  /*71f0*/  UIADD3 UR4, UP0, UR20, 0xf0, URZ ;  /* 0x000000f014047890 */ /* 0x000fe2000ff1e03f */
[----:B------:R-:W-:Y:S01]  /*7200*/  R2UR UR11, R20 ;  /* 0x00000000140b72ca */ /* 0x000fe200000e0000 */
[----:B------:R-:W-:Y:S01]  /*7210*/  UIADD3 UR22, UP1, UR20, 0x1f0, URZ ;  /* 0x000001f014167890 */ /* 0x000fe2000ff3e03f */
[----:B------:R-:W-:Y:S01]  /*7220*/  R2UR UR8, R18 ;  /* 0x00000000120872ca */ /* 0x000fe200000e0000 */
[----:B------:R-:W-:Y:S01]  /*7230*/  UIADD3.X UR5, URZ, UR21, URZ, UP0, !UPT ;  /* 0x000000153f057290 */ /* 0x000fe200087fe43f */
[----:B------:R-:W-:Y:S01]  /*7240*/  R2UR UR10, R19 ;  /* 0x00000000130a72ca */ /* 0x000fe200000e0000 */
[----:B------:R-:W-:Y:S01]  /*7250*/  VIADD R7, R7, 0x1 ;  /* 0x0000000107077836 */ /* 0x000fe20000000000 */
[----:B------:R-:W-:Y:S01]  /*7260*/  R2UR UR12, R6 ;  /* 0x00000000060c72ca */ /* 0x000fe200000e0000 */
[----:B------:R-:W-:Y:S01]  /*7270*/  UIADD3.X UR23, URZ, UR21, URZ, UP1, !UPT ;  /* 0x000000153f177290 */ /* 0x000fe20008ffe43f */
[----:B------:R-:W-:Y:S01]  /*7280*/  R2UR UR18, R14 ;  /* 0x000000000e1272ca */ /* 0x000fe200000e0000 */
[----:B------:R-:W-:Y:S01]  /*7290*/  UMOV UR6, 0x0 ;  /* 0x0000000000067882 */ /* 0x000fe20000000000 */
[----:B------:R-:W-:Y:S01]  /*72a0*/  ISETP.GT.AND P3, PT, R4, 0x1, PT ;  /* 0x000000010400780c */ /* 0x000fe20003f64270 */
[----:B------:R-:W-:Y:S01]  /*72b0*/  UMOV UR7, 0x10000000 ;  /* 0x1000000000077882 */ /* 0x000fe20000000000 */
[----:B------:R-:W-:Y:S01]  /*72c0*/  ISETP.NE.AND P1, PT, R7, 0x6, PT ;  /* 0x000000060700780c */ /* 0x000fe20003f25270 */
[----:B------:R-:W-:-:S02]  /*72d0*/  VIADD R19, R19, 0x40 ;  /* 0x0000004013137836 */ /* 0x000fc40000000000 */
[----:B------:R-:W-:Y:S01]  /*72e0*/  UIADD3 UR13, UR8, 0x8400, URZ ;  /* 0x00008400080d7890 */ /* 0x000fe2000fffe03f */
[----:B------:R-:W-:Y:S01]  /*72f0*/  SEL R8, RZ, 0x1, P1 ;  /* 0x00000001ff087807 */ /* 0x000fe20000800000 */
[----:B------:R-:W-:Y:S01]  /*7300*/  UIADD3 UR14, UR8, 0x20400, URZ ;  /* 0x00020400080e7890 */ /* 0x000fe2000fffe03f */
[----:B------:R-:W-:Y:S02]  /*7310*/  SEL R7, R7, RZ, P1 ;  /* 0x000000ff07077207 */ /* 0x000fe40000800000 */
[----:B------:R-:W-:Y:S02]  /*7320*/  LOP3.LUT R5, R5, R8, RZ, 0x3c, !PT ;  /* 0x0000000805057212 */ /* 0x000fe400078e3cff */
[----:B------:R-:W-:Y:S02]  /*7330*/  UMOV UR8, UR13 ;  /* 0x0000000d00087c82 */ /* 0x000fe40008000000 */
[----:B------:R1:W-:Y:S02]  /*7340*/  UTMALDG.3D [UR8], [UR4], desc[UR6] ;  /* 0x00000608040075b4 */ /* 0x0003e40008011000 */
[----:B-1----:R-:W-:Y:S01]  /*7350*/  UMOV UR8, UR14 ;  /* 0x0000000e00087c82 */ /* 0x002fe20008000000 */
[----:B------:R-:W-:-:S02]  /*7360*/  UMOV UR11, UR18 ;  /* 0x00000012000b7c82 */ /* 0x000fc40008000000 */
[----:B------:R1:W-:Y:S02]  /*7370*/  UTMALDG.3D [UR8], [UR22], desc[UR6] ;  /* 0x00000608160075b4 */ /* 0x0003e40008011000 */
[----:B-1----:R-:W-:Y:S05]  /*7380*/  @P3 BRA `(.L_x_155) ;  /* 0xfffffffc00503947 */ /* 0x002fea000383ffff */
.L_x_151:
[----:B------:R-:W-:Y:S05]  /*7390*/  BSYNC B1 ;  /* 0x0000000000017941 */ /* 0x000fea0003800000 */
.L_x_150:
[----:B------:R-:W-:Y:S01]  /*73a0*/  LOP3.LUT P3, RZ, R13, 0xff, RZ, 0xc0, !PT ;  /* 0x000000ff0dff7812 */ /* 0x000fe2000786c0ff */
[----:B------:R-:W-:Y:S01]  /*73b0*/  IMAD.IADD R12, R3, 0x1, R12 ;  /* 0x00000001030c7824 */ /* 0x000fe200078e020c */
[----:B------:R-:W-:Y:S01]  /*73c0*/  IADD3 R16, P4, R16, UR38, RZ ;  /* 0x0000002610107c10 */ /* 0x000fe2000ff9e0ff */
[----:B------:R-:W-:Y:S01]  /*73d0*/  ULDC.64 UR4, c[0x0][0x8f8] ;  /* 0x00023e0000047ab9 */ /* 0x000fe20000000a00 */
[----:B------:R-:W-:Y:S01]  /*73e0*/  BSSY B1, `(.L_x_156) ;  /* 0x000006b000017945 */ /* 0x000fe20003800000 */
[----:B------:R-:W-:Y:S01]  /*73f0*/  IMAD.MOV.U32 R20, RZ, RZ, -0x1 ;  /* 0xffffffffff147424 */ /* 0x000fe200078e00ff */
[----:B------:R-:W-:Y:S02]  /*7400*/  ISETP.GT.U32.AND P1, PT, R12, 0x5, PT ;  /* 0x000000050c00780c */ /* 0x000fe40003f24070 */
[----:B------:R-:W-:Y:S02]  /*7410*/  IADD3.X R17, R17, UR37, RZ, P4, !PT ;  /* 0x0000002511117c10 */ /* 0x000fe4000a7fe4ff */
[----:B------:R-:W-:-:S02]  /*7420*/  ISETP.LT.U32.AND P1, PT, R3, 0x6, P1 ;  /* 0x000000060300780c */ /* 0x000fc40000f21070 */
[----:B------:R-:W-:Y:S01]  /*7430*/  PRMT R13, RZ, 0x7610, R13 ;  /* 0x00007610ff0d7816 */ /* 0x000fe2000000000d */
[----:B------:R-:W1:Y:S01]  /*7440*/  @P3 S2R R5, SR_CgaCtaId ;  /* 0x0000000000053919 */ /* 0x000e620000008800 */
[----:B------:R-:W-:-:S04]  /*7450*/  @P3 MOV R4, 0x400 ;  /* 0x0000040000043802 */ /* 0x000fc80000000f00 */
[----:B-1----:R-:W-:Y:S01]  /*7460*/  @P3 LEA R6, R5, R4, 0x18 ;  /* 0x0000000405063211 */ /* 0x002fe200078ec0ff */
[----:B------:R-:W-:-:S03]  /*7470*/  IMAD.WIDE.U32 R4, R12, -0x55555555, RZ ;  /* 0xaaaaaaab0c047825 */ /* 0x000fc600078e00ff */
[----:B------:R1:W-:Y:S01]  /*7480*/  @P3 SYNCS.ARRIVE.TRANS64.A1T0 RZ, [R6+URZ+0xa8], RZ ;  /* 0x0000a8ff06ff39a7 */ /* 0x0003e2000810003f */
[----:B------:R-:W-:Y:S02]  /*7490*/  ISETP.GE.U32.AND P3, PT, R3, 0x6, PT ;  /* 0x000000060300780c */ /* 0x000fe40003f66070 */
[----:B------:R-:W-:Y:S02]  /*74a0*/  SHF.R.U32.HI R7, RZ, 0x2, R5 ;  /* 0x00000002ff077819 */ /* 0x000fe40000011605 */
[----:B------:R-:W-:Y:S02]  /*74b0*/  SEL R5, RZ, 0x1, !P1 ;  /* 0x00000001ff057807 */ /* 0x000fe40004800000 */
[----:B------:R-:W-:Y:S01]  /*74c0*/  ISETP.GE.U32.AND P1, PT, R16, UR4, PT ;  /* 0x0000000410007c0c */ /* 0x000fe2000bf26070 */
[----:B------:R-:W-:Y:S01]  /*74d0*/  IMAD R12, R7, -0x6, R12 ;  /* 0xfffffffa070c7824 */ /* 0x000fe200078e020c */
[----:B------:R-:W-:Y:S02]  /*74e0*/  LOP3.LUT R0, R0, R5, RZ, 0x3c, !PT ;  /* 0x0000000500007212 */ /* 0x000fe400078e3cff */
[----:B------:R-:W-:-:S02]  /*74f0*/  ISETP.GE.U32.AND.EX P1, PT, R17, UR5, PT, P1 ;  /* 0x0000000511007c0c */ /* 0x000fc4000bf26110 */
[----:B-1----:R-:W-:Y:S02]  /*7500*/  MOV R6, 0xffffffff ;  /* 0xffffffff00067802 */ /* 0x002fe40000000f00 */
[----:B------:R-:W-:Y:S01]  /*7510*/  @P3 LOP3.LUT R0, R0, 0x1, R7, 0x78, !PT ;  /* 0x0000000100003812 */ /* 0x000fe200078e7807 */
[----:B------:R-:W-:Y:S01]  /*7520*/  IMAD.MOV.U32 R7, RZ, RZ, -0x1 ;  /* 0xffffffffff077424 */ /* 0x000fe200078e00ff */
[----:B------:R-:W-:-:S07]  /*7530*/  PRMT R4, RZ, 0x7610, R4 ;  /* 0x00007610ff047816 */ /* 0x000fce0000000004 */
[----:B------:R-:W-:Y:S05]  /*7540*/  @P1 BRA `(.L_x_157) ;  /* 0x0000000400501947 */ /* 0x000fea0003800000 */
[----:B------:R-:W-:Y:S01]  /*7550*/  ULDC.64 UR4, c[0x0][0x8d0] ;  /* 0x0002340000047ab9 */ /* 0x000fe20000000a00 */
[----:B------:R-:W1:Y:S01]  /*7560*/  S2R R15, SR_CTAID.X ;  /* 0x00000000000f7919 */ /* 0x000e620000002500 */
[----:B------:R-:W-:Y:S01]  /*7570*/  ISETP.NE.U32.AND P1, PT, RZ, UR4, PT ;  /* 0x00000004ff007c0c */ /* 0x000fe2000bf25070 */
[----:B------:R-:W-:Y:S01]  /*7580*/  ULDC UR7, c[0x0][0x8d8] ;  /* 0x0002360000077ab9 */ /* 0x000fe20000000800 */
[----:B------:R-:W-:Y:S01]  /*7590*/  IMAD.MOV.U32 R4, RZ, RZ, R16 ;  /* 0x000000ffff047224 */ /* 0x000fe200078e0010 */
[----:B------:R-:W2:Y:S01]  /*75a0*/  S2R R14, SR_CTAID.Y ;  /* 0x00000000000e7919 */ /* 0x000ea20000002600 */
[----:B------:R-:W-:Y:S01]  /*75b0*/  ISETP.NE.AND.EX P1, PT, RZ, UR5, PT, P1 ;  /* 0x00000005ff007c0c */ /* 0x000fe2000bf25310 */
[----:B------:R-:W-:-:S12]  /*75c0*/  IMAD.MOV.U32 R5, RZ, RZ, R17 ;  /* 0x000000ffff057224 */ /* 0x000fd800078e0011 */
[----:B------:R-:W-:Y:S05]  /*75d0*/  @!P1 BRA `(.L_x_158) ;  /* 0x0000000000289947 */ /* 0x000fea0003800000 */
[----:B------:R-:W-:Y:S02]  /*75e0*/  ULDC UR6, c[0x0][0x8dc] ;  /* 0x0002370000067ab9 */ /* 0x000fe40000000800 */
[----:B------:R-:W-:-:S05]  /*75f0*/  IADD3 R9, P1, R16, UR6, RZ ;  /* 0x0000000610097c10 */ /* 0x000fca000ff3e0ff */
[----:B------:R-:W-:-:S04]  /*7600*/  IMAD.X R19, RZ, RZ, R17, P1 ;  /* 0x000000ffff137224 */ /* 0x000fc800008e0611 */
[----:B------:R-:W-:-:S04]  /*7610*/  IMAD.WIDE.U32 R6, R19, UR4, RZ ;  /* 0x0000000413067c25 */ /* 0x000fc8000f8e00ff */
[----:B------:R-:W-:-:S04]  /*7620*/  IMAD.WIDE.U32 R6, P1, R9, UR5, R6 ;  /* 0x0000000509067c25 */ /* 0x000fc8000f820006 */
[----:B------:R-:W-:-:S04]  /*7630*/  IMAD.WIDE.U32 R8, R9, UR4, RZ ;  /* 0x0000000409087c25 */ /* 0x000fc8000f8e00ff */
[----:B------:R-:W-:Y:S01]  /*7640*/  IMAD.X R5, RZ, RZ, RZ, P1 ;  /* 0x000000ffff057224 */ /* 0x000fe200008e06ff */
[----:B------:R-:W-:Y:S01]  /*7650*/  IADD3 RZ, P1, R9, R6, RZ ;  /* 0x0000000609ff7210 */ /* 0x000fe20007f3e0ff */
[----:B------:R-:W-:-:S04]  /*7660*/  IMAD.MOV.U32 R4, RZ, RZ, R7 ;  /* 0x000000ffff047224 */ /* 0x000fc800078e0007 */
[----:B------:R-:W-:-:S08]  /*7670*/  IMAD.WIDE.U32.X R4, R19, UR5, R4, P1 ;  /* 0x0000000513047c25 */ /* 0x000fd000088e0404 */
.L_x_158:
[--C-:B------:R-:W-:Y:S01]  /*7680*/  SHF.R.U64 R8, R4, UR7, R5.reuse ;  /* 0x0000000704087c19 */ /* 0x100fe20008001205 */
[----:B------:R-:W-:Y:S01]  /*7690*/  ULDC.64 UR4, c[0x0][0x8c8] ;  /* 0x0002320000047ab9 */ /* 0x000fe20000000a00 */
[----:B------:R-:W-:Y:S01]  /*76a0*/  SHF.R.U32.HI R4, RZ, UR7, R5 ;  /* 0x00000007ff047c19 */ /* 0x000fe20008011605 */
[----:B------:R-:W3:Y:S01]  /*76b0*/  LDC R24, c[0x0][0x144] ;  /* 0x00005100ff187b82 */ /* 0x000ee20000000800 */
[----:B------:R-:W-:Y:S01]  /*76c0*/  IADD3 R7, P1, RZ, -R8, RZ ;  /* 0x80000008ff077210 */ /* 0x000fe20007f3e0ff */
[----:B------:R-:W-:Y:S01]  /*76d0*/  ULDC.64 UR8, c[0x0][0x8e8] ;  /* 0x00023a0000087ab9 */ /* 0x000fe20000000a00 */
[----:B-1----:R-:W-:Y:S01]  /*76e0*/  I2FP.F32.U32 R9, R15 ;  /* 0x0000000f00097245 */ /* 0x002fe20000201000 */
[----:B------:R-:W-:Y:S02]  /*76f0*/  ULDC UR6, c[0x0][0x8b0] ;  /* 0x00022c0000067ab9 */ /* 0x000fe40000000800 */
[----:B------:R-:W-:Y:S01]  /*7700*/  IMAD.X R4, RZ, RZ, ~R4, P1 ;  /* 0x000000ffff047224 */ /* 0x000fe200008e0e04 */
[----:B------:R-:W-:Y:S01]  /*7710*/  ISETP.NE.U32.AND P1, PT, RZ, UR8, PT ;  /* 0x00000008ff007c0c */ /* 0x000fe2000bf25070 */
[----:B------:R-:W1:Y:S02]  /*7720*/  LDC R19, c[0x0][0x148] ;  /* 0x00005200ff137b82 */ /* 0x000e640000000800 */
[----:B------:R-:W-:Y:S01]  /*7730*/  IMAD R6, R4, UR4, RZ ;  /* 0x0000000404067c24 */ /* 0x000fe2000f8e02ff */
[----:B------:R-:W-:Y:S01]  /*7740*/  ISETP.NE.AND.EX P1, PT, RZ, UR9, PT, P1 ;  /* 0x00000009ff007c0c */ /* 0x000fe2000bf25310 */
[----:B------:R-:W-:Y:S01]  /*7750*/  IMAD.WIDE.U32 R4, R7, UR4, R16 ;  /* 0x0000000407047c25 */ /* 0x000fe2000f8e0010 */
[----:B------:R-:W-:-:S03]  /*7760*/  ULDC UR4, c[0x0][0x150] ;  /* 0x0000540000047ab9 */ /* 0x000fc60000000800 */
[----:B------:R-:W-:Y:S02]  /*7770*/  IMAD R7, R7, UR5, R6 ;  /* 0x0000000507077c24 */ /* 0x000fe4000f8e0206 */
[----:B------:R-:W-:Y:S01]  /*7780*/  FMUL R6, R9, UR4 ;  /* 0x0000000409067c20 */ /* 0x000fe20008400000 */
[----:B------:R-:W-:Y:S01]  /*7790*/  ULDC UR4, c[0x0][0x8c0] ;  /* 0x0002300000047ab9 */ /* 0x000fe20000000800 */
[----:B------:R-:W-:Y:S01]  /*77a0*/  ULDC UR5, c[0x0][0x154] ;  /* 0x0000550000057ab9 */ /* 0x000fe20000000800 */
[----:B------:R-:W-:-:S03]  /*77b0*/  IMAD.IADD R5, R5, 0x1, R7 ;  /* 0x0000000105057824 */ /* 0x000fc600078e0207 */
[----:B------:R-:W4:Y:S02]  /*77c0*/  F2I.U32.TRUNC.NTZ R6, R6 ;  /* 0x0000000600067305 */ /* 0x000f24000020f000 */
[----:B------:R-:W-:Y:S02]  /*77d0*/  SHF.R.U64 R9, R4, UR4, R5 ;  /* 0x0000000404097c19 */ /* 0x000fe40008001205 */
[----:B--2---:R-:W-:-:S05]  /*77e0*/  I2FP.F32.U32 R4, R14 ;  /* 0x0000000e00047245 */ /* 0x004fca0000201000 */
[----:B------:R-:W-:Y:S01]  /*77f0*/  FMUL R21, R4, UR5 ;  /* 0x0000000504157c20 */ /* 0x000fe20008400000 */
[----:B------:R-:W-:Y:S01]  /*7800*/  SHF.R.U32.HI R4, RZ, UR4, R5 ;  /* 0x00000004ff047c19 */ /* 0x000fe20008011605 */
[----:B------:R-:W-:-:S03]  /*7810*/  ULDC UR4, c[0x0][0x900] ;  /* 0x0002400000047ab9 */ /* 0x000fc60000000800 */
[--C-:B------:R-:W-:Y:S01]  /*7820*/  SHF.R.U64 R20, R9, UR6, R4.reuse ;  /* 0x0000000609147c19 */ /* 0x100fe20008001204 */
[----:B------:R-:W2:Y:S01]  /*7830*/  F2I.U32.TRUNC.NTZ R21, R21 ;  /* 0x0000001500157305 */ /* 0x000ea2000020f000 */
[----:B------:R-:W-:Y:S02]  /*7840*/  SHF.R.U32.HI R5, RZ, UR6, R4 ;  /* 0x00000006ff057c19 */ /* 0x000fe40008011604 */
[----:B----4-:R-:W-:Y:S02]  /*7850*/  IADD3 R6, -R6, RZ, RZ ;  /* 0x000000ff06067210 */ /* 0x010fe40007ffe1ff */
[--C-:B------:R-:W-:Y:S02]  /*7860*/  SHF.R.U64 R18, R20, UR4, R5.reuse ;  /* 0x0000000414127c19 */ /* 0x100fe40008001205 */
[----:B------:R-:W-:Y:S01]  /*7870*/  SHF.R.U32.HI R23, RZ, UR4, R5 ;  /* 0x00000004ff177c19 */ /* 0x000fe20008011605 */
[----:B---3--:R-:W-:Y:S02]  /*7880*/  IMAD R15, R24, R6, R15 ;  /* 0x00000006180f7224 */ /* 0x008fe400078e020f */
[----:B------:R-:W-:-:S02]  /*7890*/  IMAD.MOV.U32 R4, RZ, RZ, R18 ;  /* 0x000000ffff047224 */ /* 0x000fc400078e0012 */
[----:B------:R-:W-:Y:S01]  /*78a0*/  IMAD.MOV.U32 R5, RZ, RZ, R23 ;  /* 0x000000ffff057224 */ /* 0x000fe200078e0017 */
[----:B------:R-:W-:Y:S06]  /*78b0*/  @!P1 BRA `(.L_x_159) ;  /* 0x0000000000289947 */ /* 0x000fec0003800000 */
[----:B------:R-:W-:Y:S02]  /*78c0*/  ULDC UR4, c[0x0][0x8f4] ;  /* 0x00023d0000047ab9 */ /* 0x000fe40000000800 */
[----:B------:R-:W-:-:S05]  /*78d0*/  IADD3 R5, P1, R18, UR4, RZ ;  /* 0x0000000412057c10 */ /* 0x000fca000ff3e0ff */
[----:B------:R-:W-:-:S04]  /*78e0*/  IMAD.X R23, RZ, RZ, R23, P1 ;  /* 0x000000ffff177224 */ /* 0x000fc800008e0617 */
[----:B------:R-:W-:-:S04]  /*78f0*/  IMAD.WIDE.U32 R6, R23, UR8, RZ ;  /* 0x0000000817067c25 */ /* 0x000fc8000f8e00ff */
[----:B------:R-:W-:-:S04]  /*7900*/  IMAD.WIDE.U32 R6, P1, R5, UR9, R6 ;  /* 0x0000000905067c25 */ /* 0x000fc8000f820006 */
[----:B------:R-:W-:-:S04]  /*7910*/  IMAD.WIDE.U32 R4, R5, UR8, RZ ;  /* 0x0000000805047c25 */ /* 0x000fc8000f8e00ff */
[----:B------:R-:W-:Y:S01]  /*7920*/  IMAD.MOV.U32 R4, RZ, RZ, R7 ;  /* 0x000000ffff047224 */ /* 0x000fe200078e0007 */
[----:B------:R-:W-:Y:S01]  /*7930*/  IADD3 RZ, P3, R5, R6, RZ ;  /* 0x0000000605ff7210 */ /* 0x000fe20007f7e0ff */
[----:B------:R-:W-:-:S04]  /*7940*/  IMAD.X R5, RZ, RZ, RZ, P1 ;  /* 0x000000ffff057224 */ /* 0x000fc800008e06ff */
[----:B------:R-:W-:-:S08]  /*7950*/  IMAD.WIDE.U32.X R4, R23, UR9, R4, P3 ;  /* 0x0000000917047c25 */ /* 0x000fd000098e0404 */
.L_x_159:
[----:B------:R-:W-:Y:S01]  /*7960*/  ISETP.NE.AND P1, PT, R2, 0x1, PT ;  /* 0x000000010200780c */ /* 0x000fe20003f25270 */
[----:B------:R-:W-:Y:S01]  /*7970*/  ULDC UR4, c[0x0][0x8f0] ;  /* 0x00023c0000047ab9 */ /* 0x000fe20000000800 */
[----:B------:R-:W-:Y:S01]  /*7980*/  LOP3.LUT R20, R20, UR16, RZ, 0xc0, !PT ;  /* 0x0000001014147c12 */ /* 0x000fe2000f8ec0ff */
[----:B--2---:R-:W-:Y:S01]  /*7990*/  IMAD.MOV R21, RZ, RZ, -R21 ;  /* 0x000000ffff157224 */ /* 0x004fe200078e0a15 */
[----:B------:R-:W-:Y:S01]  /*79a0*/  SHF.R.U64 R5, R4, UR4, R5 ;  /* 0x0000000404057c19 */ /* 0x000fe20008001205 */
[----:B------:R-:W-:Y:S01]  /*79b0*/  ULDC UR4, c[0x0][0x8e0] ;  /* 0x0002380000047ab9 */ /* 0x000fe20000000800 */
[----:B------:R-:W-:Y:S01]  /*79c0*/  LOP3.LUT R9, R9, UR15, RZ, 0xc0, !PT ;  /* 0x0000000f09097c12 */ /* 0x000fe2000f8ec0ff */
[----:B------:R-:W-:Y:S01]  /*79d0*/  ULDC UR5, c[0x0][0x8b8] ;  /* 0x00022e0000057ab9 */ /* 0x000fe20000000800 */
[----:B------:R-:W-:Y:S01]  /*79e0*/  MOV R4, 0x1 ;  /* 0x0000000100047802 */ /* 0x000fe20000000f00 */
[----:B------:R-:W-:Y:S02]  /*79f0*/  IMAD.MOV R7, RZ, RZ, -R5 ;  /* 0x000000ffff077224 */ /* 0x000fe400078e0a05 */
[----:B------:R-:W-:-:S02]  /*7a00*/  IMAD R20, R5, UR17, R20 ;  /* 0x0000001105147c24 */ /* 0x000fc4000f8e0214 */
[----:B-1----:R-:W-:Y:S02]  /*7a10*/  @P1 IMAD R15, R19, R21, R14 ;  /* 0x00000015130f1224 */ /* 0x002fe400078e020e */
[----:B------:R-:W-:Y:S01]  /*7a20*/  IMAD R18, R7, UR4, R18 ;  /* 0x0000000407127c24 */ /* 0x000fe2000f8e0212 */
[----:B------:R-:W-:Y:S01]  /*7a30*/  ULDC UR4, c[0x0][0x8a8] ;  /* 0x00022a0000047ab9 */ /* 0x000fe20000000800 */
[----:B------:R-:W-:Y:S02]  /*7a40*/  IMAD R15, R20, UR5, R15 ;  /* 0x00000005140f7c24 */ /* 0x000fe4000f8e020f */
[----:B------:R-:W-:Y:S02]  /*7a50*/  IMAD R18, R18, UR4, R9 ;  /* 0x0000000412127c24 */ /* 0x000fe4000f8e0209 */
[----:B------:R-:W-:-:S03]  /*7a60*/  IMAD.MOV.U32 R6, RZ, RZ, R8 ;  /* 0x000000ffff067224 */ /* 0x000fc600078e0008 */
[----:B------:R-:W-:Y:S02]  /*7a70*/  SEL R7, R18, R15, !P1 ;  /* 0x0000000f12077207 */ /* 0x000fe40004800000 */
[----:B------:R-:W-:-:S07]  /*7a80*/  SEL R20, R15, R18, !P1 ;  /* 0x000000120f147207 */ /* 0x000fce0004800000 */
.L_x_157:
[----:B------:R-:W-:Y:S05]  /*7a90*/  BSYNC B1 ;  /* 0x0000000000017941 */ /* 0x000fea0003800000 */
.L_x_156:
[----:B------:R-:W-:-:S13]  /*7aa0*/  LOP3.LUT P1, RZ, R4, 0xff, RZ, 0xc0, !PT ;  /* 0x000000ff04ff7812 */ /* 0x000fda000782c0ff */
[----:B------:R-:W-:Y:S05]  /*7ab0*/  @P1 BRA `(.L_x_160) ;  /* 0xfffffff400501947 */ /* 0x000fea000383ffff */
[----:B------:R-:W-:Y:S05]  /*7ac0*/  BSYNC B0 ;  /* 0x0000000000007941 */ /* 0x000fea0003800000 */
.L_x_148:
[----:B------:R-:W-:-:S03]  /*7ad0*/  UMOV UR4, 0xffffffff ;  /* 0xffffffff00047882 */ /* 0x000fc60000000000 */
[----:B------:R-:W-:Y:S05]  /*7ae0*/  BRA.DIV UR4, `(.L_x_161) ;  /* 0x0000000a04647947 */ /* 0x000fea000b800000 */
[----:B------:R-:W-:-:S13]  /*7af0*/  ELECT P6, URZ, PT ;  /* 0x00000000003f782f */ /* 0x000fda00038c0000 */
.L_x_186:
[----:B------:R-:W-:Y:S05]  /*7b00*/  @!P6 BRA `(.L_x_10) ;  /* 0x0000000000ece947 */ /* 0x000fea0003800000 */
[----:B------:R-:W-:-:S04]  /*7b10*/  LOP3.LUT R22, R22, 0x2, RZ, 0xfc, !PT ;  /* 0x0000000216167812 */ /* 0x000fc800078efcff */
[----:B------:R-:W-:-:S13]  /*7b20*/  ISETP.NE.AND P0, PT, R22, 0x3, PT ;  /* 0x000000031600780c */ /* 0x000fda0003f05270 */
[----:B------:R-:W-:Y:S05]  /*7b30*/  @!P0 BRA `(.L_x_162) ;  /* 0x0000000000048947 */ /* 0x000fea0003800000 */
[----:B------:R-:W-:Y:S01]  /*7b40*/  BPT.TRAP 0x1 ;  /* 0x000000040000795c */ /* 0x000fe20000300000 */
.L_x_162:
[----:B------:R-:W1:Y:S01]  /*7b50*/  S2R R3, SR_CgaCtaId ;  /* 0x0000000000037919 */ /* 0x000e620000008800 */
[----:B------:R-:W-:-:S04]  /*7b60*/  MOV R2, 0x400 ;  /* 0x0000040000027802 */ /* 0x000fc80000000f00 */
[----:B-1----:R-:W-:Y:S02]  /*7b70*/  LEA R3, R3, R2, 0x18 ;  /* 0x0000000203037211 */ /* 0x002fe400078ec0ff */
[----:B------:R-:W-:-:S03]  /*7b80*/  SHF.L.U32 R2, R0, 0x1f, RZ ;  /* 0x0000001f00027819 */ /* 0x000fc600000006ff */
[----:B------:R-:W-:-:S04]  /*7b90*/  VIADD R3, R3, 0x30 ;  /* 0x0000003003037836 */ /* 0x000fc80000000000 */
[C---:B------:R-:W-:Y:S02]  /*7ba0*/  IMAD R7, R12.reuse, 0x8, R3 ;  /* 0x000000080c077824 */ /* 0x040fe400078e0203 */
[----:B------:R-:W-:Y:S02]  /*7bb0*/  VIADD R12, R12, 0x1 ;  /* 0x000000010c0c7836 */ /* 0x000fe40000000000 */
[----:B------:R-:W1:Y:S03]  /*7bc0*/  SYNCS.PHASECHK.TRANS64.TRYWAIT P0, [R7+URZ], R2 ;  /* 0x00000002070075a7 */ /* 0x000e66000800017f */
[----:B------:R-:W-:-:S04]  /*7bd0*/  ISETP.NE.AND P1, PT, R12, 0x6, PT ;  /* 0x000000060c00780c */ /* 0x000fc80003f25270 */
[----:B------:R-:W-:Y:S02]  /*7be0*/  SEL R5, RZ, 0x1, P1 ;  /* 0x00000001ff057807 */ /* 0x000fe40000800000 */
[----:B------:R-:W-:Y:S02]  /*7bf0*/  SEL R12, R12, RZ, P1 ;  /* 0x000000ff0c0c7207 */ /* 0x000fe40000800000 */
[----:B------:R-:W-:-:S03]  /*7c00*/  LOP3.LUT R5, R0, R5, RZ, 0x3c, !PT ;  /* 0x0000000500057212 */ /* 0x000fc600078e3cff */
[----:B------:R-:W-:Y:S01]  /*7c10*/  IMAD R9, R12, 0x8, R3 ;  /* 0x000000080c097824 */ /* 0x000fe200078e0203 */
[----:B------:R-:W-:Y:S01]  /*7c20*/  SHF.L.U32 R4, R5, 0x1f, RZ ;  /* 0x0000001f05047819 */ /* 0x000fe200000006ff */
[----:B-1----:R-:W-:Y:S06]  /*7c30*/  @!P0 BRA `(.L_x_163) ;  /* 0x0000000800308947 */ /* 0x002fec0003800000 */
.L_x_187:
[----:B------:R-:W2:Y:S01]  /*7c40*/  SYNCS.PHASECHK.TRANS64.TRYWAIT P0, [R9+URZ], R4 ;  /* 0x00000004090075a7 */ /* 0x000ea2000800017f */
[----:B------:R-:W-:-:S05]  /*7c50*/  VIADD R0, R12, 0x1 ;  /* 0x000000010c007836 */ /* 0x000fca0000000000 */
[----:B------:R-:W-:-:S04]  /*7c60*/  ISETP.NE.AND P1, PT, R0, 0x6, PT ;  /* 0x000000060000780c */ /* 0x000fc80003f25270 */
[----:B-1----:R-:W-:Y:S02]  /*7c70*/  SEL R2, RZ, 0x1, P1 ;  /* 0x00000001ff027807 */ /* 0x002fe40000800000 */
[----:B------:R-:W-:Y:S02]  /*7c80*/  SEL R0, R0, RZ, P1 ;  /* 0x000000ff00007207 */ /* 0x000fe40000800000 */
[----:B------:R-:W-:-:S03]  /*7c90*/  LOP3.LUT R7, R5, R2, RZ, 0x3c, !PT ;  /* 0x0000000205077212 */ /* 0x000fc600078e3cff */
[----:B------:R-:W-:Y:S01]  /*7ca0*/  IMAD R6, R0, 0x8, R3 ;  /* 0x0000000800067824 */ /* 0x000fe200078e0203 */
[----:B------:R-:W-:Y:S01]  /*7cb0*/  SHF.L.U32 R5, R7, 0x1f, RZ ;  /* 0x0000001f07057819 */ /* 0x000fe200000006ff */
[----:B--2---:R-:W-:Y:S06]  /*7cc0*/  @!P0 BRA `(.L_x_164) ;  /* 0x0000000800208947 */ /* 0x004fec0003800000 */
.L_x_188:
[----:B------:R-:W2:Y:S01]  /*7cd0*/  SYNCS.PHASECHK.TRANS64.TRYWAIT P0, [R6+URZ], R5 ;  /* 0x00000005060075a7 */ /* 0x000ea2000800017f */
[----:B------:R-:W-:-:S04]  /*7ce0*/  IADD3 R0, R0, 0x1, RZ ;  /* 0x0000000100007810 */ /* 0x000fc80007ffe0ff */
[----:B------:R-:W-:-:S04]  /*7cf0*/  ISETP.NE.AND P1, PT, R0, 0x6, PT ;  /* 0x000000060000780c */ /* 0x000fc80003f25270 */
[----:B------:R-:W-:Y:S02]  /*7d00*/  SEL R2, RZ, 0x1, P1 ;  /* 0x00000001ff027807 */ /* 0x000fe40000800000 */
[----:B------:R-:W-:Y:S02]  /*7d10*/  SEL R0, R0, RZ, P1 ;  /* 0x000000ff00007207 */ /* 0x000fe40000800000 */
[----:B------:R-:W-:-:S03]  /*7d20*/  LOP3.LUT R7, R7, R2, RZ, 0x3c, !PT ;  /* 0x0000000207077212 */ /* 0x000fc600078e3cff */
[----:B-1----:R-:W-:Y:S01]  /*7d30*/  IMAD R9, R0, 0x8, R3 ;  /* 0x0000000800097824 */ /* 0x002fe200078e0203 */
[----:B------:R-:W-:Y:S01]  /*7d40*/  SHF.L.U32 R4, R7, 0x1f, RZ ;  /* 0x0000001f07047819 */ /* 0x000fe200000006ff */
[----:B--2---:R-:W-:Y:S06]  /*7d50*/  @!P0 BRA `(.L_x_165) ;  /* 0x0000000800108947 */ /* 0x004fec0003800000 */
.L_x_189:
[----:B------:R-:W2:Y:S01]  /*7d60*/  SYNCS.PHASECHK.TRANS64.TRYWAIT P0, [R9+URZ], R4 ;  /* 0x00000004090075a7 */ /* 0x000ea2000800017f */
[----:B------:R-:W-:-:S05]  /*7d70*/  VIADD R0, R0, 0x1 ;  /* 0x0000000100007836 */ /* 0x000fca0000000000 */
[----:B------:R-:W-:-:S04]  /*7d80*/  ISETP.NE.AND P1, PT, R0, 0x6, PT ;  /* 0x000000060000780c */ /* 0x000fc80003f25270 */
[----:B------:R-:W-:Y:S02]  /*7d90*/  SEL R2, RZ, 0x1, P1 ;  /* 0x00000001ff027807 */ /* 0x000fe40000800000 */
[----:B------:R-:W-:Y:S02]  /*7da0*/  SEL R0, R0, RZ, P1 ;  /* 0x000000ff00007207 */ /* 0x000fe40000800000 */
[----:B------:R-:W-:-:S03]  /*7db0*/  LOP3.LUT R7, R7, R2, RZ, 0x3c, !PT ;  /* 0x0000000207077212 */ /* 0x000fc600078e3cff */
[----:B-1----:R-:W-:Y:S01]  /*7dc0*/  IMAD R6, R0, 0x8, R3 ;  /* 0x0000000800067824 */ /* 0x002fe200078e0203 */
[----:B------:R-:W-:Y:S01]  /*7dd0*/  SHF.L.U32 R5, R7, 0x1f, RZ ;  /* 0x0000001f07057819 */ /* 0x000fe200000006ff */
[----:B--2---:R-:W-:Y:S06]  /*7de0*/  @!P0 BRA `(.L_x_166) ;  /* 0x0000000800008947 */ /* 0x004fec0003800000 */
.L_x_190:
[----:B------:R-:W2:Y:S01]  /*7df0*/  SYNCS.PHASECHK.TRANS64.TRYWAIT P0, [R6+URZ], R5 ;  /* 0x00000005060075a7 */ /* 0x000ea2000800017f */
[----:B------:R-:W-:-:S05]  /*7e00*/  VIADD R0, R0, 0x1 ;  /* 0x0000000100007836 */ /* 0x000fca0000000000 */
[----:B------:R-:W-:-:S04]  /*7e10*/  ISETP.NE.AND P1, PT, R0, 0x6, PT ;  /* 0x000000060000780c */ /* 0x000fc80003f25270 */
[----:B------:R-:W-:Y:S02]  /*7e20*/  SEL R2, RZ, 0x1, P1 ;  /* 0x00000001ff027807 */ /* 0x000fe40000800000 */
[----:B------:R-:W-:Y:S02]  /*7e30*/  SEL R0, R0, RZ, P1 ;  /* 0x000000ff00007207 */ /* 0x000fe40000800000 */
[----:B------:R-:W-:Y:S01]  /*7e40*/  LOP3.LUT R2, R7, R2, RZ, 0x3c, !PT ;  /* 0x0000000207027212 */ /* 0x000fe200078e3cff */
[----:B--2---:R-:W-:Y:S06]  /*7e50*/  @!P0 BRA `(.L_x_167) ;  /* 0x0000000400f88947 */ /* 0x004fec0003800000 */
.L_x_191:
[----:B------:R-:W-:Y:S01]  /*7e60*/  IMAD R3, R0, 0x8, R3 ;  /* 0x0000000800037824 */ /* 0x000fe200078e0203 */
[----:B------:R-:W-:-:S07]  /*7e70*/  SHF.L.U32 R0, R2, 0x1f, RZ ;  /* 0x0000001f02007819 */ /* 0x000fce00000006ff */
.L_x_168:
[----:B---3--:R3:W4:Y:S02]  /*7e80*/  SYNCS.PHASECHK.TRANS64.TRYWAIT P0, [R3+URZ], R0 ;  /* 0x00000000030075a7 */ /* 0x008724000800017f */
[----:B----4-:R-:W-:Y:S05]  /*7e90*/  @!P0 NANOSLEEP.SYNCS 0x989680 ;  /* 0x009896800000895d */ /* 0x010fea0003900000 */
[----:B------:R-:W4:Y:S02]  /*7ea0*/  @!P0 SYNCS.PHASECHK.TRANS64 P0, [R3+URZ], R0 ;  /* 0x00000000030085a7 */ /* 0x000f24000800007f */
[----:B----4-:R-:W-:Y:S05]  /*7eb0*/  @!P0 BRA `(.L_x_168) ;  /* 0xfffffffc00f08947 */ /* 0x010fea000383ffff */
.L_x_10:
[----:B------:R-:W-:Y:S05]  /*7ec0*/  BSYNC B6 ;  /* 0x0000000000067941 */ /* 0x000fea0003800000 */
.L_x_8:
[----:B------:R-:W-:Y:S05]  /*7ed0*/  EXIT ;  /* 0x000000000000794d */ /* 0x000fea0003800000 */
.L_x_23:
[----:B--2---:R2:W3:Y:S02]  /*7ee0*/  SYNCS.PHASECHK.TRANS64.TRYWAIT P1, [R3+URZ], R0 ;  /* 0x00000000030075a7 */ /* 0x0044e4000802017f */
[----:B---3--:R-:W-:Y:S05]  /*7ef0*/  @!P1 NANOSLEEP.SYNCS 0x989680 ;  /* 0x009896800000995d */ /* 0x008fea0003900000 */
[----:B------:R-:W3:Y:S02]  /*7f00*/  @!P1 SYNCS.PHASECHK.TRANS64 P1, [R3+URZ], R0 ;  /* 0x00000000030095a7 */ /* 0x000ee4000802007f */
[----:B---3--:R-:W-:Y:S05]  /*7f10*/  @!P1 BRA `(.L_x_23) ;  /* 0xfffffffc00f09947 */ /* 0x008fea000383ffff */
[----:B------:R-:W-:Y:S05]  /*7f20*/  BRA `(.L_x_22) ;  /* 0xffffff9800607947 */ /* 0x000fea000383ffff */
.L_x_28:
[----:B--2---:R-:W-:-:S04]  /*7f30*/  IMAD.U32 R4, RZ, RZ, UR4 ;  /* 0x00000004ff047e24 */ /* 0x004fc8000f8e00ff */
[----:B------:R2:W3:Y:S03]  /*7f40*/  SYNCS.PHASECHK.TRANS64.TRYWAIT P1, [R4+URZ], R3 ;  /* 0x00000003040075a7 */ /* 0x0004e6000802017f */
[----:B---3--:R-:W-:Y:S05]  /*7f50*/  @!P1 NANOSLEEP.SYNCS 0x989680 ;  /* 0x009896800000995d */ /* 0x008fea0003900000 */
[----:B------:R-:W3:Y:S02]  /*7f60*/  @!P1 SYNCS.PHASECHK.TRANS64 P1, [R4+URZ], R3 ;  /* 0x00000003040095a7 */ /* 0x000ee4000802007f */
[----:B---3--:R-:W-:Y:S05]  /*7f70*/  @!P1 BRA `(.L_x_28) ;  /* 0xfffffffc00ec9947 */ /* 0x008fea000383ffff */
[----:B------:R-:W-:Y:S05]  /*7f80*/  BRA `(.L_x_27) ;  /* 0xffffff9c00307947 */ /* 0x000fea000383ffff */
.L_x_51:
[----:B-1----:R-:W-:-:S04]  /*7f90*/  IMAD.U32 R4, RZ, RZ, UR51 ;  /* 0x00000033ff047e24 */ /* 0x002fc8000f8e00ff */
[----:B------:R1:W2:Y:S03]  /*7fa0*/  SYNCS.PHASECHK.TRANS64.TRYWAIT P0, [R4+URZ+0x60], R3 ;  /* 0x00006003040075a7 */ /* 0x0002a6000800017f */
[----:B--2---:R-:W-:Y:S05]  /*7fb0*/  @!P0 NANOSLEEP.SYNCS 0x989680 ;  /* 0x009896800000895d */ /* 0x004fea0003900000 */
[----:B------:R-:W2:Y:S02]  /*7fc0*/  @!P0 SYNCS.PHASECHK.TRANS64 P0, [R4+URZ+0x60], R3 ;  /* 0x00006003040085a7 */ /* 0x000ea4000800007f */
[----:B--2---:R-:W-:Y:S05]  /*7fd0*/  @!P0 BRA `(.L_x_51) ;  /* 0xfffffffc00ec8947 */ /* 0x004fea000383ffff */
[----:B------:R-:W-:Y:S05]  /*7fe0*/  BRA `(.L_x_169) ;  /* 0xffffffac00247947 */ /* 0x000fea000383ffff */
.L_x_62:
[----:B-1----:R1:W2:Y:S02]  /*7ff0*/  SYNCS.PHASECHK.TRANS64.TRYWAIT P2, [R4+URZ+0x60], R5 ;  /* 0x00006005040075a7 */ /* 0x0022a4000804017f */
[----:B--2---:R-:W-:Y:S05]  /*8000*/  @!P2 NANOSLEEP.SYNCS 0x989680 ;  /* 0x009896800000a95d */ /* 0x004fea0003900000 */
[----:B------:R-:W2:Y:S02]  /*8010*/  @!P2 SYNCS.PHASECHK.TRANS64 P2, [R4+URZ+0x60], R5 ;  /* 0x000060050400a5a7 */ /* 0x000ea4000804007f */
[----:B--2---:R-:W-:Y:S05]  /*8020*/  @!P2 BRA `(.L_x_62) ;  /* 0xfffffffc00f0a947 */ /* 0x004fea000383ffff */
[----:B------:R-:W-:Y:S05]  /*8030*/  BRA `(.L_x_170) ;  /* 0xffffffb400207947 */ /* 0x000fea000383ffff */
.L_x_73:
[----:B-1----:R1:W2:Y:S02]  /*8040*/  SYNCS.PHASECHK.TRANS64.TRYWAIT P2, [R4+URZ+0x60], R5 ;  /* 0x00006005040075a7 */ /* 0x0022a4000804017f */
[----:B--2---:R-:W-:Y:S05]  /*8050*/  @!P2 NANOSLEEP.SYNCS 0x989680 ;  /* 0x009896800000a95d */ /* 0x004fea0003900000 */
[----:B------:R-:W2:Y:S02]  /*8060*/  @!P2 SYNCS.PHASECHK.TRANS64 P2, [R4+URZ+0x60], R5 ;  /* 0x000060050400a5a7 */ /* 0x000ea4000804007f */
[----:B--2---:R-:W-:Y:S05]  /*8070*/  @!P2 BRA `(.L_x_73) ;  /* 0xfffffffc00f0a947 */ /* 0x004fea000383ffff */
[----:B------:R-:W-:Y:S05]  /*8080*/  BRA `(.L_x_171) ;  /* 0xffffffbc00187947 */ /* 0x000fea000383ffff */
.L_x_84:
[----:B-1----:R1:W2:Y:S02]  /*8090*/  SYNCS.PHASECHK.TRANS64.TRYWAIT P2, [R5+URZ+0x60], R4 ;  /* 0x00006004050075a7 */ /* 0x0022a4000804017f */
[----:B--2---:R-:W-:Y:S05]  /*80a0*/  @!P2 NANOSLEEP.SYNCS 0x989680 ;  /* 0x009896800000a95d */ /* 0x004fea0003900000 */
[----:B------:R-:W2:Y:S02]  /*80b0*/  @!P2 SYNCS.PHASECHK.TRANS64 P2, [R5+URZ+0x60], R4 ;  /* 0x000060040500a5a7 */ /* 0x000ea4000804007f */
[----:B--2---:R-:W-:Y:S05]  /*80c0*/  @!P2 BRA `(.L_x_84) ;  /* 0xfffffffc00f0a947 */ /* 0x004fea000383ffff */
[----:B------:R-:W-:Y:S05]  /*80d0*/  BRA `(.L_x_172) ;  /* 0xffffffc400047947 */ /* 0x000fea000383ffff */
.L_x_104:
[----:B-1----:R-:W-:-:S04]  /*80e0*/  MOV R3, UR4 ;  /* 0x0000000400037c02 */ /* 0x002fc80008000f00 */
[----:B------:R1:W2:Y:S03]  /*80f0*/  SYNCS.PHASECHK.TRANS64.TRYWAIT P0, [R3+URZ+0xa8], R0 ;  /* 0x0000a800030075a7 */ /* 0x0002a6000800017f */
[----:B--2---:R-:W-:Y:S05]  /*8100*/  @!P0 NANOSLEEP.SYNCS 0x989680 ;  /* 0x009896800000895d */ /* 0x004fea0003900000 */
[----:B------:R-:W2:Y:S02]  /*8110*/  @!P0 SYNCS.PHASECHK.TRANS64 P0, [R3+URZ+0xa8], R0 ;  /* 0x0000a800030085a7 */ /* 0x000ea4000800007f */
[----:B--2---:R-:W-:Y:S05]  /*8120*/  @!P0 BRA `(.L_x_104) ;  /* 0xfffffffc00ec8947 */ /* 0x004fea000383ffff */
[----:B------:R-:W-:Y:S05]  /*8130*/  BRA `(.L_x_103) ;  /* 0xffffffd800c07947 */ /* 0x000fea000383ffff */
.L_x_113:
[----:B-1----:R-:W-:-:S04]  /*8140*/  IMAD.U32 R5, RZ, RZ, UR5 ;  /* 0x00000005ff057e24 */ /* 0x002fc8000f8e00ff */
[----:B------:R1:W2:Y:S03]  /*8150*/  SYNCS.PHASECHK.TRANS64.TRYWAIT P1, [R5+URZ+0x80], R4 ;  /* 0x00008004050075a7 */ /* 0x0002a6000802017f */
[----:B--2---:R-:W-:Y:S05]  /*8160*/  @!P1 NANOSLEEP.SYNCS 0x989680 ;  /* 0x009896800000995d */ /* 0x004fea0003900000 */
[----:B------:R-:W2:Y:S02]  /*8170*/  @!P1 SYNCS.PHASECHK.TRANS64 P1, [R5+URZ+0x80], R4 ;  /* 0x00008004050095a7 */ /* 0x000ea4000802007f */
[----:B--2---:R-:W-:Y:S05]  /*8180*/  @!P1 BRA `(.L_x_113) ;  /* 0xfffffffc00ec9947 */ /* 0x004fea000383ffff */
[----:B------:R-:W-:Y:S05]  /*8190*/  BRA `(.L_x_173) ;  /* 0xffffffdc00ac7947 */ /* 0x000fea000383ffff */
.L_x_119:
[----:B-12---:R-:W-:-:S04]  /*81a0*/  IMAD.U32 R5, RZ, RZ, UR5 ;  /* 0x00000005ff057e24 */ /* 0x006fc8000f8e00ff */
[----:B------:R1:W2:Y:S03]  /*81b0*/  SYNCS.PHASECHK.TRANS64.TRYWAIT P1, [R5+URZ+0x88], R4 ;  /* 0x00008804050075a7 */ /* 0x0002a6000802017f */
[----:B--2---:R-:W-:Y:S05]  /*81c0*/  @!P1 NANOSLEEP.SYNCS 0x989680 ;  /* 0x009896800000995d */ /* 0x004fea0003900000 */
[----:B------:R-:W2:Y:S02]  /*81d0*/  @!P1 SYNCS.PHASECHK.TRANS64 P1, [R5+URZ+0x88], R4 ;  /* 0x00008804050095a7 */ /* 0x000ea4000802007f */
[----:B--2---:R-:W-:Y:S05]  /*81e0*/  @!P1 BRA `(.L_x_119) ;  /* 0xfffffffc00ec9947 */ /* 0x004fea000383ffff */
[----:B------:R-:W-:Y:S05]  /*81f0*/  BRA `(.L_x_174) ;  /* 0xffffffdc00f47947 */ /* 0x000fea000383ffff */
.L_x_125:
[----:B-123--:R-:W-:-:S04]  /*8200*/  IMAD.U32 R5, RZ, RZ, UR5 ;  /* 0x00000005ff057e24 */ /* 0x00efc8000f8e00ff */
[----:B------:R1:W2:Y:S03]  /*8210*/  SYNCS.PHASECHK.TRANS64.TRYWAIT P1, [R5+URZ+0x90], R4 ;  /* 0x00009004050075a7 */ /* 0x0002a6000802017f */
[----:B--2---:R-:W-:Y:S05]  /*8220*/  @!P1 NANOSLEEP.SYNCS 0x989680 ;  /* 0x009896800000995d */ /* 0x004fea0003900000 */
[----:B------:R-:W2:Y:S02]  /*8230*/  @!P1 SYNCS.PHASECHK.TRANS64 P1, [R5+URZ+0x90], R4 ;  /* 0x00009004050095a7 */ /* 0x000ea4000802007f */
[----:B--2---:R-:W-:Y:S05]  /*8240*/  @!P1 BRA `(.L_x_125) ;  /* 0xfffffffc00ec9947 */ /* 0x004fea000383ffff */
[----:B------:R-:W-:Y:S05]  /*8250*/  BRA `(.L_x_175) ;  /* 0xffffffe000447947 */ /* 0x000fea000383ffff */
.L_x_131:
[----:B-1234-:R-:W-:-:S04]  /*8260*/  IMAD.U32 R5, RZ, RZ, UR5 ;  /* 0x00000005ff057e24 */ /* 0x01efc8000f8e00ff */
[----:B------:R1:W2:Y:S03]  /*8270*/  SYNCS.PHASECHK.TRANS64.TRYWAIT P1, [R5+URZ+0x98], R4 ;  /* 0x00009804050075a7 */ /* 0x0002a6000802017f */
[----:B--2---:R-:W-:Y:S05]  /*8280*/  @!P1 NANOSLEEP.SYNCS 0x989680 ;  /* 0x009896800000995d */ /* 0x004fea0003900000 */
[----:B------:R-:W2:Y:S02]  /*8290*/  @!P1 SYNCS.PHASECHK.TRANS64 P1, [R5+URZ+0x98], R4 ;  /* 0x00009804050095a7 */ /* 0x000ea4000802007f */
[----:B--2---:R-:W-:Y:S05]  /*82a0*/  @!P1 BRA `(.L_x_131) ;  /* 0xfffffffc00ec9947 */ /* 0x004fea000383ffff */
[----:B------:R-:W-:Y:S05]  /*82b0*/  BRA `(.L_x_176) ;  /* 0xffffffe000947947 */ /* 0x000fea000383ffff */
.L_x_141:
[----:B------:R1:W1:Y:S02]  /*82c0*/  SYNCS.PHASECHK.TRANS64.TRYWAIT P0, [R3+URZ+0x80], R0 ;  /* 0x00008000030075a7 */ /* 0x000264000800017f */
[----:B-1----:R-:W-:Y:S05]  /*82d0*/  @!P0 NANOSLEEP.SYNCS 0x989680 ;  /* 0x009896800000895d */ /* 0x002fea0003900000 */
[----:B------:R-:W1:Y:S02]  /*82e0*/  @!P0 SYNCS.PHASECHK.TRANS64 P0, [R3+URZ+0x80], R0 ;  /* 0x00008000030085a7 */ /* 0x000e64000800007f */
[----:B-1----:R-:W-:Y:S05]  /*82f0*/  @!P0 BRA `(.L_x_141) ;  /* 0xfffffffc00f08947 */ /* 0x002fea000383ffff */
[----:B------:R-:W-:Y:S05]  /*8300*/  BRA `(.L_x_177) ;  /* 0xffffffe800907947 */ /* 0x000fea000383ffff */
.L_x_143:
[----:B------:R1:W1:Y:S02]  /*8310*/  SYNCS.PHASECHK.TRANS64.TRYWAIT P0, [R3+URZ+0x88], R0 ;  /* 0x00008800030075a7 */ /* 0x000264000800017f */
[----:B-1----:R-:W-:Y:S05]  /*8320*/  @!P0 NANOSLEEP.SYNCS 0x989680 ;  /* 0x009896800000895d */ /* 0x002fea0003900000 */
[----:B------:R-:W1:Y:S02]  /*8330*/  @!P0 SYNCS.PHASECHK.TRANS64 P0, [R3+URZ+0x88], R0 ;  /* 0x00008800030085a7 */ /* 0x000e64000800007f */
[----:B-1----:R-:W-:Y:S05]  /*8340*/  @!P0 BRA `(.L_x_143) ;  /* 0xfffffffc00f08947 */ /* 0x002fea000383ffff */
[----:B------:R-:W-:Y:S05]  /*8350*/  BRA `(.L_x_178) ;  /* 0xffffffe8008c7947 */ /* 0x000fea000383ffff */
.L_x_145:
[----:B------:R1:W1:Y:S02]  /*8360*/  SYNCS.PHASECHK.TRANS64.TRYWAIT P0, [R3+URZ+0x90], R0 ;  /* 0x00009000030075a7 */ /* 0x000264000800017f */
[----:B-1----:R-:W-:Y:S05]  /*8370*/  @!P0 NANOSLEEP.SYNCS 0x989680 ;  /* 0x009896800000895d */ /* 0x002fea0003900000 */
[----:B------:R-:W1:Y:S02]  /*8380*/  @!P0 SYNCS.PHASECHK.TRANS64 P0, [R3+URZ+0x90], R0 ;  /* 0x00009000030085a7 */ /* 0x000e64000800007f */
[----:B-1----:R-:W-:Y:S05]  /*8390*/  @!P0 BRA `(.L_x_145) ;  /* 0xfffffffc00f08947 */ /* 0x002fea000383ffff */
[----:B------:R-:W-:Y:S05]  /*83a0*/  BRA `(.L_x_179) ;  /* 0xffffffe800887947 */ /* 0x000fea000383ffff */
.L_x_149:
[----:B------:R-:W-:Y:S01]  /*83b0*/  BSSY B1, `(.L_x_180) ;  /* 0x0000006000017945 */ /* 0x000fe20003800000 */
[----:B------:R-:W-:-:S07]  /*83c0*/  IMAD.MOV.U32 R15, RZ, RZ, -0x1 ;  /* 0xffffffffff0f7424 */ /* 0x000fce00078e00ff */
[----:B------:R-:W-:Y:S05]  /*83d0*/  WARPSYNC.COLLECTIVE R15, `(.L_x_181) ;  /* 0x000000000f0c7348 */ /* 0x000fea0003c00000 */
[----:B------:R-:W-:Y:S02]  /*83e0*/  ELECT P6, UR62, PT ;  /* 0x00000000003e782f */ /* 0x000fe400038c0000 */
[----:B------:R-:W-:Y:S01]  /*83f0*/  MOV R14, UR62 ;  /* 0x0000003e000e7c02 */ /* 0x000fe20008000f00 */
[----:B------:R-:W-:Y:S10]  /*8400*/  ENDCOLLECTIVE ;  /* 0x000000000000791b */ /* 0x000ff40003800000 */
.L_x_181:
[----:B------:R-:W-:Y:S05]  /*8410*/  BSYNC B1 ;  /* 0x0000000000017941 */ /* 0x000fea0003800000 */
.L_x_180:
[----:B------:R-:W-:Y:S05]  /*8420*/  BRA `(.L_x_182) ;  /* 0xffffffec00007947 */ /* 0x000fea000383ffff */
.L_x_152:
[----:B--2---:R2:W3:Y:S02]  /*8430*/  SYNCS.PHASECHK.TRANS64.TRYWAIT P1, [R15+URZ+0x30], R8 ;  /* 0x000030080f0075a7 */ /* 0x0044e4000802017f */
[----:B---3--:R-:W-:Y:S05]  /*8440*/  @!P1 NANOSLEEP.SYNCS 0x989680 ;  /* 0x009896800000995d */ /* 0x008fea0003900000 */
[----:B------:R-:W3:Y:S02]  /*8450*/  @!P1 SYNCS.PHASECHK.TRANS64 P1, [R15+URZ+0x30], R8 ;  /* 0x000030080f0095a7 */ /* 0x000ee4000802007f */
[----:B---3--:R-:W-:Y:S05]  /*8460*/  @!P1 BRA `(.L_x_152) ;  /* 0xfffffffc00f09947 */ /* 0x008fea000383ffff */
[----:B------:R-:W-:Y:S05]  /*8470*/  BRA `(.L_x_183) ;  /* 0xffffffec00347947 */ /* 0x000fea000383ffff */
.L_x_161:
[----:B------:R-:W-:Y:S01]  /*8480*/  BSSY B0, `(.L_x_184) ;  /* 0x0000006000007945 */ /* 0x000fe20003800000 */
[----:B------:R-:W-:-:S07]  /*8490*/  IMAD.MOV.U32 R15, RZ, RZ, -0x1 ;  /* 0xffffffffff0f7424 */ /* 0x000fce00078e00ff */
[----:B------:R-:W-:Y:S05]  /*84a0*/  WARPSYNC.COLLECTIVE R15, `(.L_x_185) ;  /* 0x000000000f0c7348 */ /* 0x000fea0003c00000 */
[----:B------:R-:W-:Y:S02]  /*84b0*/  ELECT P6, UR62, PT ;  /* 0x00000000003e782f */ /* 0x000fe400038c0000 */
[----:B------:R-:W-:Y:S01]  /*84c0*/  MOV R14, UR62 ;  /* 0x0000003e000e7c02 */ /* 0x000fe20008000f00 */
[----:B------:R-:W-:Y:S10]  /*84d0*/  ENDCOLLECTIVE ;  /* 0x000000000000791b */ /* 0x000ff40003800000 */
.L_x_185:
[----:B------:R-:W-:Y:S05]  /*84e0*/  BSYNC B0 ;  /* 0x0000000000007941 */ /* 0x000fea0003800000 */
.L_x_184:
[----:B------:R-:W-:Y:S05]  /*84f0*/  BRA `(.L_x_186) ;  /* 0xfffffff400807947 */ /* 0x000fea000383ffff */
.L_x_163:
[----:B-1----:R1:W2:Y:S02]  /*8500*/  SYNCS.PHASECHK.TRANS64.TRYWAIT P0, [R7+URZ], R2 ;  /* 0x00000002070075a7 */ /* 0x0022a4000800017f */
[----:B--2---:R-:W-:Y:S05]  /*8510*/  @!P0 NANOSLEEP.SYNCS 0x989680 ;  /* 0x009896800000895d */ /* 0x004fea0003900000 */
[----:B------:R-:W2:Y:S02]  /*8520*/  @!P0 SYNCS.PHASECHK.TRANS64 P0, [R7+URZ], R2 ;  /* 0x00000002070085a7 */ /* 0x000ea4000800007f */
[----:B--2---:R-:W-:Y:S05]  /*8530*/  @!P0 BRA `(.L_x_163) ;  /* 0xfffffffc00f08947 */ /* 0x004fea000383ffff */
[----:B------:R-:W-:Y:S05]  /*8540*/  BRA `(.L_x_187) ;  /* 0xfffffff400bc7947 */ /* 0x000fea000383ffff */
.L_x_164:
[----:B-1----:R1:W2:Y:S02]  /*8550*/  SYNCS.PHASECHK.TRANS64.TRYWAIT P0, [R9+URZ], R4 ;  /* 0x00000004090075a7 */ /* 0x0022a4000800017f */
[----:B--2---:R-:W-:Y:S05]  /*8560*/  @!P0 NANOSLEEP.SYNCS 0x989680 ;  /* 0x009896800000895d */ /* 0x004fea0003900000 */
[----:B------:R-:W2:Y:S02]  /*8570*/  @!P0 SYNCS.PHASECHK.TRANS64 P0, [R9+URZ], R4 ;  /* 0x00000004090085a7 */ /* 0x000ea4000800007f */
[----:B--2---:R-:W-:Y:S05]  /*8580*/  @!P0 BRA `(.L_x_164) ;  /* 0xfffffffc00f08947 */ /* 0x004fea000383ffff */
[----:B------:R-:W-:Y:S05]  /*8590*/  BRA `(.L_x_188) ;  /* 0xfffffff400cc7947 */ /* 0x000fea000383ffff */
.L_x_165:
[----:B-1----:R1:W2:Y:S02]  /*85a0*/  SYNCS.PHASECHK.TRANS64.TRYWAIT P0, [R6+URZ], R5 ;  /* 0x00000005060075a7 */ /* 0x0022a4000800017f */
[----:B--2---:R-:W-:Y:S05]  /*85b0*/  @!P0 NANOSLEEP.SYNCS 0x989680 ;  /* 0x009896800000895d */ /* 0x004fea0003900000 */
[----:B------:R-:W2:Y:S02]  /*85c0*/  @!P0 SYNCS.PHASECHK.TRANS64 P0, [R6+URZ], R5 ;  /* 0x00000005060085a7 */ /* 0x000ea4000800007f */
[----:B--2---:R-:W-:Y:S05]  /*85d0*/  @!P0 BRA `(.L_x_165) ;  /* 0xfffffffc00f08947 */ /* 0x004fea000383ffff */
[----:B------:R-:W-:Y:S05]  /*85e0*/  BRA `(.L_x_189) ;  /* 0xfffffff400dc7947 */ /* 0x000fea000383ffff */
.L_x_166:
[----:B-1----:R1:W2:Y:S02]  /*85f0*/  SYNCS.PHASECHK.TRANS64.TRYWAIT P0, [R9+URZ], R4 ;  /* 0x00000004090075a7 */ /* 0x0022a4000800017f */
[----:B--2---:R-:W-:Y:S05]  /*8600*/  @!P0 NANOSLEEP.SYNCS 0x989680 ;  /* 0x009896800000895d */ /* 0x004fea0003900000 */
[----:B------:R-:W2:Y:S02]  /*8610*/  @!P0 SYNCS.PHASECHK.TRANS64 P0, [R9+URZ], R4 ;  /* 0x00000004090085a7 */ /* 0x000ea4000800007f */
[----:B--2---:R-:W-:Y:S05]  /*8620*/  @!P0 BRA `(.L_x_166) ;  /* 0xfffffffc00f08947 */ /* 0x004fea000383ffff */
[----:B------:R-:W-:Y:S05]  /*8630*/  BRA `(.L_x_190) ;  /* 0xfffffff400ec7947 */ /* 0x000fea000383ffff */
.L_x_167:
[----:B--2---:R2:W3:Y:S02]  /*8640*/  SYNCS.PHASECHK.TRANS64.TRYWAIT P0, [R6+URZ], R5 ;  /* 0x00000005060075a7 */ /* 0x0044e4000800017f */
[----:B---3--:R-:W-:Y:S05]  /*8650*/  @!P0 NANOSLEEP.SYNCS 0x989680 ;  /* 0x009896800000895d */ /* 0x008fea0003900000 */
[----:B------:R-:W3:Y:S02]  /*8660*/  @!P0 SYNCS.PHASECHK.TRANS64 P0, [R6+URZ], R5 ;  /* 0x00000005060085a7 */ /* 0x000ee4000800007f */
[----:B---3--:R-:W-:Y:S05]  /*8670*/  @!P0 BRA `(.L_x_167) ;  /* 0xfffffffc00f08947 */ /* 0x008fea000383ffff */
[----:B------:R-:W-:Y:S05]  /*8680*/  BRA `(.L_x_191) ;  /* 0xfffffff400f47947 */ /* 0x000fea000383ffff */
.L_x_192:
[----:B------:R-:W-:-:S00]  /*8690*/  BRA `(.L_x_192) ;  /* 0xfffffffc00fc7947 */ /* 0x000fc0000383ffff */
[----:B------:R-:W-:-:S00]  /*86a0*/  NOP ;  /* 0x0000000000007918 */ /* 0x000fc00000000000 */
        /* <DEDUP_REMOVED lines=13> */
.L_x_193:


//--------------------- .nv.global.init           --------------------------
	.section	.nv.global.init,"aw",@progbits
.nv.global.init:
	.type		$str$22,@object
	.size		$str$22,($str$26 - $str$22)
$str$22:
        /*0000*/ 	.byte	0x6b, 0x5f, 0x74, 0x69, 0x6c, 0x65, 0x5f, 0x63, 0x6f, 0x75, 0x6e, 0x74, 0x20, 0x3e, 0x3d, 0x20
        /*0010*/ 	.byte	0x31, 0x00
	.type		$str$26,@object
	.size		$str$26,($str$27 - $str$26)
$str$26:
        /*0012*/ 	.byte	0x28, 0x61, 0x64, 0x64, 0x72, 0x65, 0x73, 0x73, 0x20, 0x26, 0x20, 0x6d, 0x61, 0x73, 0x6b, 0x29
        /*0022*/ 	.byte	0x20, 0x3d, 0x3d, 0x20, 0x30, 0x00
	.type		$str$27,@object
	.size		$str$27,($str$23 - $str$27)
$str$27:
        /*0028*/ 	.byte	0x2f, 0x74, 0x6d, 0x70, 0x2f, 0x63, 0x75, 0x74, 0x6c, 0x61, 0x73, 0x73, 0x5f, 0x73, 0x77, 0x65
        /*0038*/ 	.byte	0x65, 0x70, 0x5f, 0x73, 0x72, 0x63, 0x2f, 0x69, 0x6e, 0x63, 0x6c, 0x75, 0x64, 0x65, 0x2f, 0x63
        /*0048*/ 	.byte	0x75, 0x74, 0x65, 0x2f, 0x70, 0x6f, 0x69, 0x6e, 0x74, 0x65, 0x72, 0x5f, 0x66, 0x6c, 0x61, 0x67
        /*0058*/ 	.byte	0x67, 0x65, 0x64, 0x2e, 0x68, 0x70, 0x70, 0x00
	.type		$str$23,@object
	.size		$str$23,(__unnamed_2 - $str$23)
$str$23:
        /*0060*/ 	.byte	0x2f, 0x74, 0x6d, 0x70, 0x2f, 0x63, 0x75, 0x74, 0x6c, 0x61, 0x73, 0x73, 0x5f, 0x73, 0x77, 0x65
        /*0070*/ 	.byte	0x65, 0x70, 0x5f, 0x73, 0x72, 0x63, 0x2f, 0x69, 0x6e, 0x63, 0x6c, 0x75, 0x64, 0x65, 0x2f, 0x63
        /*0080*/ 	.byte	0x75, 0x74, 0x6c, 0x61, 0x73, 0x73, 0x2f, 0x67, 0x65, 0x6d, 0x6d, 0x2f, 0x63, 0x6f, 0x6c, 0x6c
        /*0090*/ 	.byte	0x65, 0x63, 0x74, 0x69, 0x76, 0x65, 0x2f, 0x73, 0x6d, 0x39, 0x30, 0x5f, 0x6d, 0x6d, 0x61, 0x5f
        /*00a0*/ 	.byte	0x74, 0x6d, 0x61, 0x5f, 0x67, 0x6d, 0x6d, 0x61, 0x5f, 0x73, 0x73, 0x5f, 0x77, 0x61, 0x72, 0x70
        /*00b0*/ 	.byte	0x73, 0x70, 0x65, 0x63, 0x69, 0x61, 0x6c, 0x69, 0x7a, 0x65, 0x64, 0x2e, 0x68, 0x70, 0x70, 0x00
	.type		__unnamed_2,@object
	.size		__unnamed_2,(__unnamed_1 - __unnamed_2)
__unnamed_2:
        /*00c0*/ 	.byte	0x61, 0x75, 0x74, 0x6f, 0x20, 0x63, 0x75, 0x74, 0x65, 0x3a, 0x3a, 0x61, 0x73, 0x5f, 0x70, 0x6f
        /* <DEDUP_REMOVED lines=27> */
        /*0280*/ 	.byte	0x3c, 0x34, 0x30, 0x39, 0x36, 0x3e, 0x3e, 0x3e, 0x3e, 0x3e, 0x5d, 0x00
	.type		__unnamed_1,@object
	.size		__unnamed_1,(.L_0 - __unnamed_1)
__unnamed_1:
        /* <DEDUP_REMOVED lines=181> */
        /*0ddc*/ 	.byte	0x69, 0x74, 0x79, 0x5d, 0x00
.L_0:


//--------------------- .nv.shared._ZN7cutlass13device_kernelINS_4gemm6kernel13GemmUniversalIN4cute5tupleIJiiiiEEENS1_10collective13CollectiveMmaINS1_34MainloopSm90TmaGmmaWarpSpecializedILi6ENS5_IJNS4_1CILi1EEESB_SB_EEENS1_35KernelTmaWarpSpecializedCooperativeEEENS5_IJNSA_ILi128EEESF_NSA_ILi64EEEEEENS_10bfloat16_tENS5_IJlSB_lEEESI_SJ_NS4_8TiledMMAINS4_8MMA_AtomIJNS4_4SM904GMMA28MMA_64x128x16_F32BF16BF16_SSILNSN_5MajorE0ELSP_0ELNSN_7ScaleInE1ELSQ_1EEEEEENS4_6LayoutINS5_IJNSA_ILi2EEESB_SB_EEENS5_IJSB_NSA_ILi0EEESW_EEEEENS5_IJNS4_10UnderscoreESZ_SZ_EEEEENS4_13SM90_TMA_LOADENS4_14ComposedLayoutINS4_7SwizzleILi3ELi4ELi3EEENS4_18smem_ptr_flag_bitsILi16EEENST_INS5_IJNSA_ILi8EEESG_EEENS5_IJSG_SB_EEEEEEEvNS4_8identityES12_S1C_vS1D_EENS_8epilogue10collective18CollectiveEpilogueINS1F_22Sm90TmaWarpSpecializedILi4ELi2ELi16ELb1ELb0EEEJSH_NS5_IJSF_NSA_ILi32EEEEEESI_SJ_SI_SJ_NS1F_6fusion15FusionCallbacksIS1J_NS1M_23LinCombPerRowBiasEltActINS1F_6thread4ReLuESI_fSI_SI_fLi8ELNS_15FloatRoundStyleE2EEESH_S1L_JEEES12_NS13_INS14_ILi2ELi4ELi3EEES17_NST_INS5_IJS18_S1K_EEENS5_IJS1K_SB_EEEEEEENS4_17SM75_U32x4_LDSM_NENS4_14SM90_TMA_STOREES1Y_NS4_17SM90_U32x4_STSM_NENS4_9Copy_AtomIJS21_NS_6half_tEEEEvEEEvvEEEEvNT_6ParamsE --------------------------
	.section	.nv.shared._ZN7cutlass13device_kernelINS_4gemm6kernel13GemmUniversalIN4cute5tupleIJiiiiEEENS1_10collective13CollectiveMmaINS1_34MainloopSm90TmaGmmaWarpSpecializedILi6ENS5_IJNS4_1CILi1EEESB_SB_EEENS1_35KernelTmaWarpSpecializedCooperativeEEENS5_IJNSA_ILi128EEESF_NSA_ILi64EEEEEENS_10bfloat16_tENS5_IJlSB_lEEESI_SJ_NS4_8TiledMMAINS4_8MMA_AtomIJNS4_4SM904GMMA28MMA_64x128x16_F32BF16BF16_SSILNSN_5MajorE0ELSP_0ELNSN_7ScaleInE1ELSQ_1EEEEEENS4_6LayoutINS5_IJNSA_ILi2EEESB_SB_EEENS5_IJSB_NSA_ILi0EEESW_EEEEENS5_IJNS4_10UnderscoreESZ_SZ_EEEEENS4_13SM90_TMA_LOADENS4_14ComposedLayoutINS4_7SwizzleILi3ELi4ELi3EEENS4_18smem_ptr_flag_bitsILi16EEENST_INS5_IJNSA_ILi8EEESG_EEENS5_IJSG_SB_EEEEEEEvNS4_8identityES12_S1C_vS1D_EENS_8epilogue10collective18CollectiveEpilogueINS1F_22Sm90TmaWarpSpecializedILi4ELi2ELi16ELb1ELb0EEEJSH_NS5_IJSF_NSA_ILi32EEEEEESI_SJ_SI_SJ_NS1F_6fusion15FusionCallbacksIS1J_NS1M_23LinCombPerRowBiasEltActINS1F_6thread4ReLuESI_fSI_SI_fLi8ELNS_15FloatRoundStyleE2EEESH_S1L_JEEES12_NS13_INS14_ILi2ELi4ELi3EEES17_NST_INS5_IJS18_S1K_EEENS5_IJS1K_SB_EEEEEEENS4_17SM75_U32x4_LDSM_NENS4_14SM90_TMA_STOREES1Y_NS4_17SM90_U32x4_STSM_NENS4_9Copy_AtomIJS21_NS_6half_tEEEEvEEEvvEEEEvNT_6ParamsE,"aw",@nobits
	.sectionflags	@""
	.align	16
	.zero		1024


//--------------------- .nv.shared.reserved.0     --------------------------
	.section	.nv.shared.reserved.0,"aw",@nobits
	.weak		__nv_reservedSMEM_offset_0_alias
	.size		__nv_reservedSMEM_offset_0_alias, 0, 0
	.other		__nv_reservedSMEM_offset_0_alias,@"STO_CUDA_RESERVED_SHARED STV_DEFAULT"
__nv_reservedSMEM_offset_0_alias:
	.zero		0


//--------------------- .nv.global                --------------------------
	.section	.nv.global,"aw",@nobits
.nv.global:
	.type		_ZN39_INTERNAL_331fdeac_4_k_cu_8cbe8073_27854cute1_E,@object
	.size		_ZN39_INTERNAL_331fdeac_4_k_cu_8cbe8073_27854cute1_E,(_ZN39_INTERNAL_331fdeac_4_k_cu_8cbe8073_27854cuda3std3__45__cpo6cbeginE - _ZN39_INTERNAL_331fdeac_4_k_cu_8cbe8073_27854cute1_E)
_ZN39_INTERNAL_331fdeac_4_k_cu_8cbe8073_27854cute1_E:
	.zero		1
	.type		_ZN39_INTERNAL_331fdeac_4_k_cu_8cbe8073_27854cuda3std3__45__cpo6cbeginE,@object
	.size		_ZN39_INTERNAL_331fdeac_4_k_cu_8cbe8073_27854cuda3std3__45__cpo6cbeginE,(_ZN39_INTERNAL_331fdeac_4_k_cu_8cbe8073_27854cuda3std3__48in_placeE - _ZN39_INTERNAL_331fdeac_4_k_cu_8cbe8073_27854cuda3std3__45__cpo6cbeginE)
_ZN39_INTERNAL_331fdeac_4_k_cu_8cbe8073_27854cuda3std3__45__cpo6cbeginE:
	.zero		1
	.type		_ZN39_INTERNAL_331fdeac_4_k_cu_8cbe8073_27854cuda3std3__48in_placeE,@object
	.size		_ZN39_INTERNAL_331fdeac_4_k_cu_8cbe8073_27854cuda3std3__48in_placeE,(_ZN39_INTERNAL_331fdeac_4_k_cu_8cbe8073_27854cuda3std6ranges3__45__cpo9iter_moveE - _ZN39_INTERNAL_331fdeac_4_k_cu_8cbe8073_27854cuda3std3__48in_placeE)
_ZN39_INTERNAL_331fdeac_4_k_cu_8cbe8073_27854cuda3std3__48in_placeE:
	.zero		1
	.type		_ZN39_INTERNAL_331fdeac_4_k_cu_8cbe8073_27854cuda3std6ranges3__45__cpo9iter_moveE,@object
	.size		_ZN39_INTERNAL_331fdeac_4_k_cu_8cbe8073_27854cuda3std6ranges3__45__cpo9iter_moveE,(_ZN39_INTERNAL_331fdeac_4_k_cu_8cbe8073_27854cuda3std3__45__cpo5beginE - _ZN39_INTERNAL_331fdeac_4_k_cu_8cbe8073_27854cuda3std6ranges3__45__cpo9iter_moveE)
_ZN39_INTERNAL_331fdeac_4_k_cu_8cbe8073_27854cuda3std6ranges3__45__cpo9iter_moveE:
	.zero		1
	.type		_ZN39_INTERNAL_331fdeac_4_k_cu_8cbe8073_27854cuda3std3__45__cpo5beginE,@object
	.size		_ZN39_INTERNAL_331fdeac_4_k_cu_8cbe8073_27854cuda3std3__45__cpo5beginE,(_ZN39_INTERNAL_331fdeac_4_k_cu_8cbe8073_27854cuda3std3__441_GLOBAL__N__331fdeac_4_k_cu_8cbe8073_27856ignoreE - _ZN39_INTERNAL_331fdeac_4_k_cu_8cbe8073_27854cuda3std3__45__cpo5beginE)
_ZN39_INTERNAL_331fdeac_4_k_cu_8cbe8073_27854cuda3std3__45__cpo5beginE:
	.zero		1
	.type		_ZN39_INTERNAL_331fdeac_4_k_cu_8cbe8073_27854cuda3std3__441_GLOBAL__N__331fdeac_4_k_cu_8cbe8073_27856ignoreE,@object
	.size		_ZN39_INTERNAL_331fdeac_4_k_cu_8cbe8073_27854cuda3std3__441_GLOBAL__N__331fdeac_4_k_cu_8cbe8073_27856ignoreE,(_ZN39_INTERNAL_331fdeac_4_k_cu_8cbe8073_27854cute7productE - _ZN39_INTERNAL_331fdeac_4_k_cu_8cbe8073_27854cuda3std3__441_GLOBAL__N__331fdeac_4_k_cu_8cbe8073_27856ignoreE)
_ZN39_INTERNAL_331fdeac_4_k_cu_8cbe8073_27854cuda3std3__441_GLOBAL__N__331fdeac_4_k_cu_8cbe8073_27856ignoreE:
	.zero		1
	.type		_ZN39_INTERNAL_331fdeac_4_k_cu_8cbe8073_27854cute7productE,@object
	.size		_ZN39_INTERNAL_331fdeac_4_k_cu_8cbe8073_27854cute7productE,(_ZN39_INTERNAL_331fdeac_4_k_cu_8cbe8073_27854cuda3std3__45__cpo3endE - _ZN39_INTERNAL_331fdeac_4_k_cu_8cbe8073_27854cute7productE)
_ZN39_INTERNAL_331fdeac_4_k_cu_8cbe8073_27854cute7productE:
	.zero		1
	.type		_ZN39_INTERNAL_331fdeac_4_k_cu_8cbe8073_27854cuda3std3__45__cpo3endE,@object
	.size		_ZN39_INTERNAL_331fdeac_4_k_cu_8cbe8073_27854cuda3std3__45__cpo3endE,(_ZN39_INTERNAL_331fdeac_4_k_cu_8cbe8073_27854cuda3std3__419piecewise_constructE - _ZN39_INTERNAL_331fdeac_4_k_cu_8cbe8073_27854cuda3std3__45__cpo3endE)
_ZN39_INTERNAL_331fdeac_4_k_cu_8cbe8073_27854cuda3std3__45__cpo3endE:
	.zero		1
	.type		_ZN39_INTERNAL_331fdeac_4_k_cu_8cbe8073_27854cuda3std3__419piecewise_constructE,@object
	.size		_ZN39_INTERNAL_331fdeac_4_k_cu_8cbe8073_27854cuda3std3__419piecewise_constructE,(_ZN39_INTERNAL_331fdeac_4_k_cu_8cbe8073_27854cuda3std3__45__cpo4cendE - _ZN39_INTERNAL_331fdeac_4_k_cu_8cbe8073_27854cuda3std3__419piecewise_constructE)
_ZN39_INTERNAL_331fdeac_4_k_cu_8cbe8073_27854cuda3std3__419piecewise_constructE:
	.zero		1
	.type		_ZN39_INTERNAL_331fdeac_4_k_cu_8cbe8073_27854cuda3std3__45__cpo4cendE,@object
	.size		_ZN39_INTERNAL_331fdeac_4_k_cu_8cbe8073_27854cuda3std3__45__cpo4cendE,(_ZN39_INTERNAL_331fdeac_4_k_cu_8cbe8073_27854cuda3std6ranges3__45__cpo4swapE - _ZN39_INTERNAL_331fdeac_4_k_cu_8cbe8073_27854cuda3std3__45__cpo4cendE)
_ZN39_INTERNAL_331fdeac_4_k_cu_8cbe8073_27854cuda3std3__45__cpo4cendE:
	.zero		1
	.type		_ZN39_INTERNAL_331fdeac_4_k_cu_8cbe8073_27854cuda3std6ranges3__45__cpo4swapE,@object
	.size		_ZN39_INTERNAL_331fdeac_4_k_cu_8cbe8073_27854cuda3std6ranges3__45__cpo4swapE,(.L_9 - _ZN39_INTERNAL_331fdeac_4_k_cu_8cbe8073_27854cuda3std6ranges3__45__cpo4swapE)
_ZN39_INTERNAL_331fdeac_4_k_cu_8cbe8073_27854cuda3std6ranges3__45__cpo4swapE:
	.zero		1
.L_9:


//--------------------- .nv.constant0._ZN7cutlass13device_kernelINS_4gemm6kernel13GemmUniversalIN4cute5tupleIJiiiiEEENS1_10collective13CollectiveMmaINS1_34MainloopSm90TmaGmmaWarpSpecializedILi6ENS5_IJNS4_1CILi1EEESB_SB_EEENS1_35KernelTmaWarpSpecializedCooperativeEEENS5_IJNSA_ILi128EEESF_NSA_ILi64EEEEEENS_10bfloat16_tENS5_IJlSB_lEEESI_SJ_NS4_8TiledMMAINS4_8MMA_AtomIJNS4_4SM904GMMA28MMA_64x128x16_F32BF16BF16_SSILNSN_5MajorE0ELSP_0ELNSN_7ScaleInE1ELSQ_1EEEEEENS4_6LayoutINS5_IJNSA_ILi2EEESB_SB_EEENS5_IJSB_NSA_ILi0EEESW_EEEEENS5_IJNS4_10UnderscoreESZ_SZ_EEEEENS4_13SM90_TMA_LOADENS4_14ComposedLayoutINS4_7SwizzleILi3ELi4ELi3EEENS4_18smem_ptr_flag_bitsILi16EEENST_INS5_IJNSA_ILi8EEESG_EEENS5_IJSG_SB_EEEEEEEvNS4_8identityES12_S1C_vS1D_EENS_8epilogue10collective18CollectiveEpilogueINS1F_22Sm90TmaWarpSpecializedILi4ELi2ELi16ELb1ELb0EEEJSH_NS5_IJSF_NSA_ILi32EEEEEESI_SJ_SI_SJ_NS1F_6fusion15FusionCallbacksIS1J_NS1M_23LinCombPerRowBiasEltActINS1F_6thread4ReLuESI_fSI_SI_fLi8ELNS_15FloatRoundStyleE2EEESH_S1L_JEEES12_NS13_INS14_ILi2ELi4ELi3EEES17_NST_INS5_IJS18_S1K_EEENS5_IJS1K_SB_EEEEEEENS4_17SM75_U32x4_LDSM_NENS4_14SM90_TMA_STOREES1Y_NS4_17SM90_U32x4_STSM_NENS4_9Copy_AtomIJS21_NS_6half_tEEEEvEEEvvEEEEvNT_6ParamsE --------------------------
	.section	.nv.constant0._ZN7cutlass13device_kernelINS_4gemm6kernel13GemmUniversalIN4cute5tupleIJiiiiEEENS1_10collective13CollectiveMmaINS1_34MainloopSm90TmaGmmaWarpSpecializedILi6ENS5_IJNS4_1CILi1EEESB_SB_EEENS1_35KernelTmaWarpSpecializedCooperativeEEENS5_IJNSA_ILi128EEESF_NSA_ILi64EEEEEENS_10bfloat16_tENS5_IJlSB_lEEESI_SJ_NS4_8TiledMMAINS4_8MMA_AtomIJNS4_4SM904GMMA28MMA_64x128x16_F32BF16BF16_SSILNSN_5MajorE0ELSP_0ELNSN_7ScaleInE1ELSQ_1EEEEEENS4_6LayoutINS5_IJNSA_ILi2EEESB_SB_EEENS5_IJSB_NSA_ILi0EEESW_EEEEENS5_IJNS4_10UnderscoreESZ_SZ_EEEEENS4_13SM90_TMA_LOADENS4_14ComposedLayoutINS4_7SwizzleILi3ELi4ELi3EEENS4_18smem_ptr_flag_bitsILi16EEENST_INS5_IJNSA_ILi8EEESG_EEENS5_IJSG_SB_EEEEEEEvNS4_8identityES12_S1C_vS1D_EENS_8epilogue10collective18CollectiveEpilogueINS1F_22Sm90TmaWarpSpecializedILi4ELi2ELi16ELb1ELb0EEEJSH_NS5_IJSF_NSA_ILi32EEEEEESI_SJ_SI_SJ_NS1F_6fusion15FusionCallbacksIS1J_NS1M_23LinCombPerRowBiasEltActINS1F_6thread4ReLuESI_fSI_SI_fLi8ELNS_15FloatRoundStyleE2EEESH_S1L_JEEES12_NS13_INS14_ILi2ELi4ELi3EEES17_NST_INS5_IJS18_S1K_EEENS5_IJS1K_SB_EEEEEEENS4_17SM75_U32x4_LDSM_NENS4_14SM90_TMA_STOREES1Y_NS4_17SM90_U32x4_STSM_NENS4_9Copy_AtomIJS21_NS_6half_tEEEEvEEEvvEEEEvNT_6ParamsE,"a",@progbits
	.sectionflags	@""
	.align	4
.nv.constant0._ZN7cutlass13device_kernelINS_4gemm6kernel13GemmUniversalIN4cute5tupleIJiiiiEEENS1_10collective13CollectiveMmaINS1_34MainloopSm90TmaGmmaWarpSpecializedILi6ENS5_IJNS4_1CILi1EEESB_SB_EEENS1_35KernelTmaWarpSpecializedCooperativeEEENS5_IJNSA_ILi128EEESF_NSA_ILi64EEEEEENS_10bfloat16_tENS5_IJlSB_lEEESI_SJ_NS4_8TiledMMAINS4_8MMA_AtomIJNS4_4SM904GMMA28MMA_64x128x16_F32BF16BF16_SSILNSN_5MajorE0ELSP_0ELNSN_7ScaleInE1ELSQ_1EEEEEENS4_6LayoutINS5_IJNSA_ILi2EEESB_SB_EEENS5_IJSB_NSA_ILi0EEESW_EEEEENS5_IJNS4_10UnderscoreESZ_SZ_EEEEENS4_13SM90_TMA_LOADENS4_14ComposedLayoutINS4_7SwizzleILi3ELi4ELi3EEENS4_18smem_ptr_flag_bitsILi16EEENST_INS5_IJNSA_ILi8EEESG_EEENS5_IJSG_SB_EEEEEEEvNS4_8identityES12_S1C_vS1D_EENS_8epilogue10collective18CollectiveEpilogueINS1F_22Sm90TmaWarpSpecializedILi4ELi2ELi16ELb1ELb0EEEJSH_NS5_IJSF_NSA_ILi32EEEEEESI_SJ_SI_SJ_NS1F_6fusion15FusionCallbacksIS1J_NS1M_23LinCombPerRowBiasEltActINS1F_6thread4ReLuESI_fSI_SI_fLi8ELNS_15FloatRoundStyleE2EEESH_S1L_JEEES12_NS13_INS14_ILi2ELi4ELi3EEES17_NST_INS5_IJS18_S1K_EEENS5_IJS1K_SB_EEEEEEENS4_17SM75_U32x4_LDSM_NENS4_14SM90_TMA_STOREES1Y_NS4_17SM90_U32x4_STSM_NENS4_9Copy_AtomIJS21_NS_6half_tEEEEvEEEvvEEEEvNT_6ParamsE:
	.zero		2432


//--------------------- SYMBOLS --------------------------

	.type		.nv.reservedSmem.offset0,@object
	.size		.nv.reservedSmem.offset0,0x4
	.type		__assertfail,@function
